//
// Generated by NVIDIA NVVM Compiler
//
// Compiler Build ID: CL-36424714
// Cuda compilation tools, release 13.0, V13.0.88
// Based on NVVM 20.0.0
//

.version 9.0
.target sm_100
.address_size 64

	// .globl	_Z10SlipKernelPdS_S_S_S_S_S_S_iddd
// _ZZ10SlipKernelPdS_S_S_S_S_S_S_idddE7cache_x has been demoted
// _ZZ10SlipKernelPdS_S_S_S_S_S_S_idddE7cache_y has been demoted

.visible .entry _Z10SlipKernelPdS_S_S_S_S_S_S_iddd(
	.param .u64 .ptr .align 1 _Z10SlipKernelPdS_S_S_S_S_S_S_iddd_param_0,
	.param .u64 .ptr .align 1 _Z10SlipKernelPdS_S_S_S_S_S_S_iddd_param_1,
	.param .u64 .ptr .align 1 _Z10SlipKernelPdS_S_S_S_S_S_S_iddd_param_2,
	.param .u64 .ptr .align 1 _Z10SlipKernelPdS_S_S_S_S_S_S_iddd_param_3,
	.param .u64 .ptr .align 1 _Z10SlipKernelPdS_S_S_S_S_S_S_iddd_param_4,
	.param .u64 .ptr .align 1 _Z10SlipKernelPdS_S_S_S_S_S_S_iddd_param_5,
	.param .u64 .ptr .align 1 _Z10SlipKernelPdS_S_S_S_S_S_S_iddd_param_6,
	.param .u64 .ptr .align 1 _Z10SlipKernelPdS_S_S_S_S_S_S_iddd_param_7,
	.param .u32 _Z10SlipKernelPdS_S_S_S_S_S_S_iddd_param_8,
	.param .f64 _Z10SlipKernelPdS_S_S_S_S_S_S_iddd_param_9,
	.param .f64 _Z10SlipKernelPdS_S_S_S_S_S_S_iddd_param_10,
	.param .f64 _Z10SlipKernelPdS_S_S_S_S_S_S_iddd_param_11
)
{
	.reg .pred 	%p<61>;
	.reg .b32 	%r<88>;
	.reg .b32 	%f<365>;
	.reg .b64 	%rd<42>;
	.reg .b64 	%fd<169>;
	// demoted variable
	.shared .align 8 .b8 _ZZ10SlipKernelPdS_S_S_S_S_S_S_idddE7cache_x[2048];
	// demoted variable
	.shared .align 8 .b8 _ZZ10SlipKernelPdS_S_S_S_S_S_S_idddE7cache_y[2048];
	ld.param.u64 	%rd8, [_Z10SlipKernelPdS_S_S_S_S_S_S_iddd_param_0];
	ld.param.u64 	%rd3, [_Z10SlipKernelPdS_S_S_S_S_S_S_iddd_param_1];
	ld.param.u64 	%rd9, [_Z10SlipKernelPdS_S_S_S_S_S_S_iddd_param_6];
	ld.param.u64 	%rd10, [_Z10SlipKernelPdS_S_S_S_S_S_S_iddd_param_7];
	ld.param.f64 	%fd10, [_Z10SlipKernelPdS_S_S_S_S_S_S_iddd_param_9];
	ld.param.f64 	%fd11, [_Z10SlipKernelPdS_S_S_S_S_S_S_iddd_param_10];
	ld.param.f64 	%fd12, [_Z10SlipKernelPdS_S_S_S_S_S_S_iddd_param_11];
	cvta.to.global.u64 	%rd1, %rd10;
	cvta.to.global.u64 	%rd2, %rd9;
	cvta.to.global.u64 	%rd11, %rd8;
	mov.u32 	%r1, %tid.x;
	mov.u32 	%r2, %tid.y;
	mov.u32 	%r9, %ctaid.x;
	mov.u32 	%r3, %ntid.x;
	mad.lo.s32 	%r4, %r9, %r3, %r1;
	mov.u32 	%r10, %ctaid.y;
	mov.u32 	%r5, %ntid.y;
	mad.lo.s32 	%r6, %r10, %r5, %r2;
	mul.wide.s32 	%rd12, %r4, 8;
	add.s64 	%rd13, %rd11, %rd12;
	ld.global.f64 	%fd13, [%rd13];
	mul.wide.u32 	%rd14, %r6, 8;
	add.s64 	%rd15, %rd11, %rd14;
	ld.global.f64 	%fd14, [%rd15];
	sub.f64 	%fd1, %fd13, %fd14;
	cvt.rn.f32.f64 	%f1, %fd1;
	abs.f32 	%f2, %f1;
	setp.lt.f32 	%p1, %f2, 0f00800000;
	mul.f32 	%f37, %f2, 0f4B800000;
	selp.f32 	%f38, %f37, %f2, %p1;
	selp.f32 	%f39, 0fC1C00000, 0f00000000, %p1;
	mov.b32 	%r11, %f38;
	add.s32 	%r12, %r11, -1060439283;
	and.b32  	%r13, %r12, -8388608;
	sub.s32 	%r14, %r11, %r13;
	mov.b32 	%f40, %r14;
	cvt.rn.f32.s32 	%f41, %r13;
	fma.rn.f32 	%f42, %f41, 0f34000000, %f39;
	add.f32 	%f43, %f40, 0fBF800000;
	add.f32 	%f44, %f40, 0f3F800000;
	rcp.approx.ftz.f32 	%f45, %f44;
	add.f32 	%f46, %f43, %f43;
	mul.f32 	%f47, %f46, %f45;
	mul.f32 	%f48, %f47, %f47;
	sub.f32 	%f49, %f43, %f47;
	add.f32 	%f50, %f49, %f49;
	neg.f32 	%f51, %f47;
	fma.rn.f32 	%f52, %f51, %f43, %f50;
	mul.rn.f32 	%f53, %f45, %f52;
	fma.rn.f32 	%f54, %f48, 0f3A2C32E4, 0f3B52E7DB;
	fma.rn.f32 	%f55, %f54, %f48, 0f3C93BB73;
	fma.rn.f32 	%f56, %f55, %f48, 0f3DF6384F;
	mul.rn.f32 	%f57, %f56, %f48;
	fma.rn.f32 	%f58, %f47, 0f3FB8AA3B, %f42;
	sub.f32 	%f59, %f42, %f58;
	fma.rn.f32 	%f60, %f47, 0f3FB8AA3B, %f59;
	fma.rn.f32 	%f61, %f53, 0f3FB8AA3B, %f60;
	fma.rn.f32 	%f62, %f47, 0f32A55E34, %f61;
	mul.f32 	%f63, %f57, 0f40400000;
	fma.rn.f32 	%f64, %f63, %f53, %f62;
	fma.rn.f32 	%f65, %f57, %f47, %f64;
	add.rn.f32 	%f66, %f58, %f65;
	neg.f32 	%f67, %f58;
	add.rn.f32 	%f68, %f66, %f67;
	neg.f32 	%f69, %f68;
	add.rn.f32 	%f70, %f65, %f69;
	mov.f32 	%f71, 0f40000000;
	mul.rn.f32 	%f72, %f66, %f71;
	neg.f32 	%f73, %f72;
	fma.rn.f32 	%f74, %f66, 0f40000000, %f73;
	fma.rn.f32 	%f75, %f70, 0f40000000, %f74;
	cvt.rni.f32.f32 	%f76, %f72;
	sub.f32 	%f77, %f72, %f76;
	add.f32 	%f78, %f77, %f75;
	fma.rn.f32 	%f79, %f78, 0f391FCB8E, 0f3AAF85ED;
	fma.rn.f32 	%f80, %f79, %f78, 0f3C1D9856;
	fma.rn.f32 	%f81, %f80, %f78, 0f3D6357BB;
	fma.rn.f32 	%f82, %f81, %f78, 0f3E75FDEC;
	fma.rn.f32 	%f83, %f82, %f78, 0f3F317218;
	fma.rn.f32 	%f84, %f83, %f78, 0f3F800000;
	cvt.rzi.s32.f32 	%r15, %f76;
	setp.gt.f32 	%p2, %f76, 0f00000000;
	selp.b32 	%r16, 0, -2097152000, %p2;
	add.s32 	%r17, %r16, 2130706432;
	mov.b32 	%f85, %r17;
	mul.f32 	%f86, %f84, %f85;
	shl.b32 	%r18, %r15, 23;
	sub.s32 	%r19, %r18, %r16;
	mov.b32 	%f87, %r19;
	mul.f32 	%f88, %f86, %f87;
	abs.f32 	%f89, %f72;
	setp.gt.f32 	%p3, %f89, 0f43180000;
	setp.lt.f32 	%p4, %f72, 0f00000000;
	selp.f32 	%f90, 0f00000000, 0f7F800000, %p4;
	selp.f32 	%f3, %f90, %f88, %p3;
	setp.eq.f32 	%p5, %f1, 0f3F800000;
	mov.f32 	%f358, 0f3F800000;
	@%p5 bra 	$L__BB0_5;
	setp.num.f32 	%p6, %f2, %f2;
	@%p6 bra 	$L__BB0_3;
	mov.f32 	%f92, 0f40000000;
	add.rn.f32 	%f358, %f1, %f92;
	bra.uni 	$L__BB0_5;
$L__BB0_3:
	setp.neu.f32 	%p7, %f1, 0f00000000;
	setp.neu.f32 	%p8, %f2, 0f7F800000;
	and.pred  	%p9, %p7, %p8;
	mov.f32 	%f358, %f3;
	@%p9 bra 	$L__BB0_5;
	add.f32 	%f91, %f1, %f1;
	mov.b32 	%r20, %f91;
	and.b32  	%r21, %r20, 2147483647;
	mov.b32 	%f358, %r21;
$L__BB0_5:
	cvta.to.global.u64 	%rd16, %rd3;
	mul.wide.s32 	%rd17, %r4, 8;
	add.s64 	%rd18, %rd16, %rd17;
	ld.global.f64 	%fd15, [%rd18];
	mul.wide.u32 	%rd19, %r6, 8;
	add.s64 	%rd20, %rd16, %rd19;
	ld.global.f64 	%fd16, [%rd20];
	sub.f64 	%fd2, %fd15, %fd16;
	cvt.rn.f32.f64 	%f7, %fd2;
	abs.f32 	%f8, %f7;
	setp.lt.f32 	%p10, %f8, 0f00800000;
	mul.f32 	%f94, %f8, 0f4B800000;
	selp.f32 	%f95, %f94, %f8, %p10;
	selp.f32 	%f96, 0fC1C00000, 0f00000000, %p10;
	mov.b32 	%r22, %f95;
	add.s32 	%r23, %r22, -1060439283;
	and.b32  	%r24, %r23, -8388608;
	sub.s32 	%r25, %r22, %r24;
	mov.b32 	%f97, %r25;
	cvt.rn.f32.s32 	%f98, %r24;
	fma.rn.f32 	%f99, %f98, 0f34000000, %f96;
	add.f32 	%f100, %f97, 0fBF800000;
	add.f32 	%f101, %f97, 0f3F800000;
	rcp.approx.ftz.f32 	%f102, %f101;
	add.f32 	%f103, %f100, %f100;
	mul.f32 	%f104, %f103, %f102;
	mul.f32 	%f105, %f104, %f104;
	sub.f32 	%f106, %f100, %f104;
	add.f32 	%f107, %f106, %f106;
	neg.f32 	%f108, %f104;
	fma.rn.f32 	%f109, %f108, %f100, %f107;
	mul.rn.f32 	%f110, %f102, %f109;
	fma.rn.f32 	%f111, %f105, 0f3A2C32E4, 0f3B52E7DB;
	fma.rn.f32 	%f112, %f111, %f105, 0f3C93BB73;
	fma.rn.f32 	%f113, %f112, %f105, 0f3DF6384F;
	mul.rn.f32 	%f114, %f113, %f105;
	fma.rn.f32 	%f115, %f104, 0f3FB8AA3B, %f99;
	sub.f32 	%f116, %f99, %f115;
	fma.rn.f32 	%f117, %f104, 0f3FB8AA3B, %f116;
	fma.rn.f32 	%f118, %f110, 0f3FB8AA3B, %f117;
	fma.rn.f32 	%f119, %f104, 0f32A55E34, %f118;
	mul.f32 	%f120, %f114, 0f40400000;
	fma.rn.f32 	%f121, %f120, %f110, %f119;
	fma.rn.f32 	%f122, %f114, %f104, %f121;
	add.rn.f32 	%f123, %f115, %f122;
	neg.f32 	%f124, %f115;
	add.rn.f32 	%f125, %f123, %f124;
	neg.f32 	%f126, %f125;
	add.rn.f32 	%f127, %f122, %f126;
	mov.f32 	%f128, 0f40000000;
	mul.rn.f32 	%f129, %f123, %f128;
	neg.f32 	%f130, %f129;
	fma.rn.f32 	%f131, %f123, 0f40000000, %f130;
	fma.rn.f32 	%f132, %f127, 0f40000000, %f131;
	cvt.rni.f32.f32 	%f133, %f129;
	sub.f32 	%f134, %f129, %f133;
	add.f32 	%f135, %f134, %f132;
	fma.rn.f32 	%f136, %f135, 0f391FCB8E, 0f3AAF85ED;
	fma.rn.f32 	%f137, %f136, %f135, 0f3C1D9856;
	fma.rn.f32 	%f138, %f137, %f135, 0f3D6357BB;
	fma.rn.f32 	%f139, %f138, %f135, 0f3E75FDEC;
	fma.rn.f32 	%f140, %f139, %f135, 0f3F317218;
	fma.rn.f32 	%f141, %f140, %f135, 0f3F800000;
	cvt.rzi.s32.f32 	%r26, %f133;
	setp.gt.f32 	%p11, %f133, 0f00000000;
	selp.b32 	%r27, 0, -2097152000, %p11;
	add.s32 	%r28, %r27, 2130706432;
	mov.b32 	%f142, %r28;
	mul.f32 	%f143, %f141, %f142;
	shl.b32 	%r29, %r26, 23;
	sub.s32 	%r30, %r29, %r27;
	mov.b32 	%f144, %r30;
	mul.f32 	%f145, %f143, %f144;
	abs.f32 	%f146, %f129;
	setp.gt.f32 	%p12, %f146, 0f43180000;
	setp.lt.f32 	%p13, %f129, 0f00000000;
	selp.f32 	%f147, 0f00000000, 0f7F800000, %p13;
	selp.f32 	%f9, %f147, %f145, %p12;
	setp.eq.f32 	%p14, %f7, 0f3F800000;
	mov.f32 	%f359, 0f3F800000;
	@%p14 bra 	$L__BB0_10;
	setp.num.f32 	%p15, %f8, %f8;
	@%p15 bra 	$L__BB0_8;
	mov.f32 	%f149, 0f40000000;
	add.rn.f32 	%f359, %f7, %f149;
	bra.uni 	$L__BB0_10;
$L__BB0_8:
	setp.neu.f32 	%p16, %f7, 0f00000000;
	setp.neu.f32 	%p17, %f8, 0f7F800000;
	and.pred  	%p18, %p16, %p17;
	mov.f32 	%f359, %f9;
	@%p18 bra 	$L__BB0_10;
	add.f32 	%f148, %f7, %f7;
	mov.b32 	%r31, %f148;
	and.b32  	%r32, %r31, 2147483647;
	mov.b32 	%f359, %r32;
$L__BB0_10:
	add.f32 	%f151, %f358, %f359;
	sqrt.rn.f32 	%f13, %f151;
	abs.f32 	%f14, %f13;
	setp.eq.f32 	%p19, %f13, 0f3F800000;
	mov.f32 	%f360, 0f3F800000;
	@%p19 bra 	$L__BB0_15;
	setp.num.f32 	%p20, %f14, %f14;
	@%p20 bra 	$L__BB0_13;
	mov.f32 	%f209, 0f40000000;
	add.rn.f32 	%f360, %f13, %f209;
	bra.uni 	$L__BB0_15;
$L__BB0_13:
	abs.f32 	%f152, %f13;
	setp.lt.f32 	%p21, %f152, 0f00800000;
	mul.f32 	%f154, %f152, 0f4B800000;
	selp.f32 	%f155, %f154, %f152, %p21;
	mov.b32 	%r33, %f155;
	add.s32 	%r34, %r33, -1060439283;
	and.b32  	%r35, %r34, -8388608;
	sub.s32 	%r36, %r33, %r35;
	mov.b32 	%f156, %r36;
	cvt.rn.f32.s32 	%f157, %r35;
	selp.f32 	%f158, 0fC1C00000, 0f00000000, %p21;
	fma.rn.f32 	%f159, %f157, 0f34000000, %f158;
	add.f32 	%f160, %f156, 0fBF800000;
	add.f32 	%f161, %f156, 0f3F800000;
	rcp.approx.ftz.f32 	%f162, %f161;
	add.f32 	%f163, %f160, %f160;
	mul.f32 	%f164, %f163, %f162;
	mul.f32 	%f165, %f164, %f164;
	neg.f32 	%f166, %f164;
	sub.f32 	%f167, %f160, %f164;
	add.f32 	%f168, %f167, %f167;
	fma.rn.f32 	%f169, %f166, %f160, %f168;
	mul.rn.f32 	%f170, %f162, %f169;
	fma.rn.f32 	%f171, %f165, 0f3A2C32E4, 0f3B52E7DB;
	fma.rn.f32 	%f172, %f171, %f165, 0f3C93BB73;
	fma.rn.f32 	%f173, %f172, %f165, 0f3DF6384F;
	mul.rn.f32 	%f174, %f173, %f165;
	fma.rn.f32 	%f175, %f164, 0f3FB8AA3B, %f159;
	mul.f32 	%f176, %f174, 0f40400000;
	sub.f32 	%f177, %f159, %f175;
	fma.rn.f32 	%f178, %f164, 0f3FB8AA3B, %f177;
	fma.rn.f32 	%f179, %f170, 0f3FB8AA3B, %f178;
	fma.rn.f32 	%f180, %f164, 0f32A55E34, %f179;
	fma.rn.f32 	%f181, %f176, %f170, %f180;
	fma.rn.f32 	%f182, %f174, %f164, %f181;
	add.rn.f32 	%f183, %f175, %f182;
	mov.f32 	%f184, 0f40000000;
	mul.rn.f32 	%f185, %f183, %f184;
	cvt.rni.f32.f32 	%f186, %f185;
	sub.f32 	%f187, %f185, %f186;
	neg.f32 	%f188, %f185;
	fma.rn.f32 	%f189, %f183, 0f40000000, %f188;
	neg.f32 	%f190, %f175;
	add.rn.f32 	%f191, %f183, %f190;
	neg.f32 	%f192, %f191;
	add.rn.f32 	%f193, %f182, %f192;
	fma.rn.f32 	%f194, %f193, 0f40000000, %f189;
	add.f32 	%f195, %f187, %f194;
	setp.gt.f32 	%p22, %f186, 0f00000000;
	selp.b32 	%r37, 0, -2097152000, %p22;
	setp.neu.f32 	%p23, %f13, 0f00000000;
	setp.neu.f32 	%p24, %f152, 0f7F800000;
	setp.lt.f32 	%p25, %f185, 0f00000000;
	selp.f32 	%f196, 0f00000000, 0f7F800000, %p25;
	abs.f32 	%f197, %f185;
	setp.gt.f32 	%p26, %f197, 0f43180000;
	cvt.rzi.s32.f32 	%r38, %f186;
	shl.b32 	%r39, %r38, 23;
	sub.s32 	%r40, %r39, %r37;
	mov.b32 	%f198, %r40;
	add.s32 	%r41, %r37, 2130706432;
	mov.b32 	%f199, %r41;
	fma.rn.f32 	%f200, %f195, 0f391FCB8E, 0f3AAF85ED;
	fma.rn.f32 	%f201, %f200, %f195, 0f3C1D9856;
	fma.rn.f32 	%f202, %f201, %f195, 0f3D6357BB;
	fma.rn.f32 	%f203, %f202, %f195, 0f3E75FDEC;
	fma.rn.f32 	%f204, %f203, %f195, 0f3F317218;
	fma.rn.f32 	%f205, %f204, %f195, 0f3F800000;
	mul.f32 	%f206, %f205, %f199;
	mul.f32 	%f207, %f206, %f198;
	selp.f32 	%f360, %f196, %f207, %p26;
	and.pred  	%p27, %p23, %p24;
	@%p27 bra 	$L__BB0_15;
	add.f32 	%f208, %f13, %f13;
	mov.b32 	%r42, %f208;
	and.b32  	%r43, %r42, 2147483647;
	mov.b32 	%f360, %r43;
$L__BB0_15:
	cvt.rn.f32.f64 	%f19, %fd11;
	setp.eq.f32 	%p28, %f19, 0f3F800000;
	mov.f32 	%f361, 0f3F800000;
	@%p28 bra 	$L__BB0_20;
	abs.f32 	%f211, %f19;
	setp.num.f32 	%p29, %f211, %f211;
	@%p29 bra 	$L__BB0_18;
	mov.f32 	%f269, 0f40000000;
	add.rn.f32 	%f361, %f19, %f269;
	bra.uni 	$L__BB0_20;
$L__BB0_18:
	abs.f32 	%f212, %f19;
	setp.lt.f32 	%p30, %f212, 0f00800000;
	mul.f32 	%f214, %f212, 0f4B800000;
	selp.f32 	%f215, %f214, %f212, %p30;
	mov.b32 	%r44, %f215;
	add.s32 	%r45, %r44, -1060439283;
	and.b32  	%r46, %r45, -8388608;
	sub.s32 	%r47, %r44, %r46;
	mov.b32 	%f216, %r47;
	cvt.rn.f32.s32 	%f217, %r46;
	selp.f32 	%f218, 0fC1C00000, 0f00000000, %p30;
	fma.rn.f32 	%f219, %f217, 0f34000000, %f218;
	add.f32 	%f220, %f216, 0fBF800000;
	add.f32 	%f221, %f216, 0f3F800000;
	rcp.approx.ftz.f32 	%f222, %f221;
	add.f32 	%f223, %f220, %f220;
	mul.f32 	%f224, %f223, %f222;
	mul.f32 	%f225, %f224, %f224;
	neg.f32 	%f226, %f224;
	sub.f32 	%f227, %f220, %f224;
	add.f32 	%f228, %f227, %f227;
	fma.rn.f32 	%f229, %f226, %f220, %f228;
	mul.rn.f32 	%f230, %f222, %f229;
	fma.rn.f32 	%f231, %f225, 0f3A2C32E4, 0f3B52E7DB;
	fma.rn.f32 	%f232, %f231, %f225, 0f3C93BB73;
	fma.rn.f32 	%f233, %f232, %f225, 0f3DF6384F;
	mul.rn.f32 	%f234, %f233, %f225;
	fma.rn.f32 	%f235, %f224, 0f3FB8AA3B, %f219;
	mul.f32 	%f236, %f234, 0f40400000;
	sub.f32 	%f237, %f219, %f235;
	fma.rn.f32 	%f238, %f224, 0f3FB8AA3B, %f237;
	fma.rn.f32 	%f239, %f230, 0f3FB8AA3B, %f238;
	fma.rn.f32 	%f240, %f224, 0f32A55E34, %f239;
	fma.rn.f32 	%f241, %f236, %f230, %f240;
	fma.rn.f32 	%f242, %f234, %f224, %f241;
	add.rn.f32 	%f243, %f235, %f242;
	mov.f32 	%f244, 0f40000000;
	mul.rn.f32 	%f245, %f243, %f244;
	cvt.rni.f32.f32 	%f246, %f245;
	sub.f32 	%f247, %f245, %f246;
	neg.f32 	%f248, %f245;
	fma.rn.f32 	%f249, %f243, 0f40000000, %f248;
	neg.f32 	%f250, %f235;
	add.rn.f32 	%f251, %f243, %f250;
	neg.f32 	%f252, %f251;
	add.rn.f32 	%f253, %f242, %f252;
	fma.rn.f32 	%f254, %f253, 0f40000000, %f249;
	add.f32 	%f255, %f247, %f254;
	setp.gt.f32 	%p31, %f246, 0f00000000;
	selp.b32 	%r48, 0, -2097152000, %p31;
	setp.neu.f32 	%p32, %f19, 0f00000000;
	setp.neu.f32 	%p33, %f212, 0f7F800000;
	setp.lt.f32 	%p34, %f245, 0f00000000;
	selp.f32 	%f256, 0f00000000, 0f7F800000, %p34;
	abs.f32 	%f257, %f245;
	setp.gt.f32 	%p35, %f257, 0f43180000;
	cvt.rzi.s32.f32 	%r49, %f246;
	shl.b32 	%r50, %r49, 23;
	sub.s32 	%r51, %r50, %r48;
	mov.b32 	%f258, %r51;
	add.s32 	%r52, %r48, 2130706432;
	mov.b32 	%f259, %r52;
	fma.rn.f32 	%f260, %f255, 0f391FCB8E, 0f3AAF85ED;
	fma.rn.f32 	%f261, %f260, %f255, 0f3C1D9856;
	fma.rn.f32 	%f262, %f261, %f255, 0f3D6357BB;
	fma.rn.f32 	%f263, %f262, %f255, 0f3E75FDEC;
	fma.rn.f32 	%f264, %f263, %f255, 0f3F317218;
	fma.rn.f32 	%f265, %f264, %f255, 0f3F800000;
	mul.f32 	%f266, %f265, %f259;
	mul.f32 	%f267, %f266, %f258;
	selp.f32 	%f361, %f256, %f267, %p35;
	and.pred  	%p36, %p32, %p33;
	@%p36 bra 	$L__BB0_20;
	add.f32 	%f268, %f19, %f19;
	mov.b32 	%r53, %f268;
	and.b32  	%r54, %r53, 2147483647;
	mov.b32 	%f361, %r54;
$L__BB0_20:
	add.f32 	%f271, %f360, %f361;
	sqrt.rn.f32 	%f272, %f271;
	cvt.f64.f32 	%fd3, %f272;
	mul.f64 	%fd17, %fd10, 0d4010000000000000;
	mul.f64 	%fd18, %fd17, %fd12;
	rcp.rn.f64 	%fd19, %fd18;
	add.f64 	%fd20, %fd11, %fd3;
	cvt.rn.f32.f64 	%f24, %fd20;
	setp.lt.f32 	%p37, %f24, 0f00800000;
	mul.f32 	%f273, %f24, 0f4B000000;
	selp.f32 	%f274, %f273, %f24, %p37;
	selp.f32 	%f275, 0fC1B80000, 0f00000000, %p37;
	mov.b32 	%r55, %f274;
	add.s32 	%r56, %r55, -1059760811;
	and.b32  	%r57, %r56, -8388608;
	sub.s32 	%r58, %r55, %r57;
	mov.b32 	%f276, %r58;
	cvt.rn.f32.s32 	%f277, %r57;
	fma.rn.f32 	%f278, %f277, 0f34000000, %f275;
	add.f32 	%f279, %f276, 0fBF800000;
	fma.rn.f32 	%f280, %f279, 0fBE055027, 0f3E1039F6;
	fma.rn.f32 	%f281, %f280, %f279, 0fBDF8CDCC;
	fma.rn.f32 	%f282, %f281, %f279, 0f3E0F2955;
	fma.rn.f32 	%f283, %f282, %f279, 0fBE2AD8B9;
	fma.rn.f32 	%f284, %f283, %f279, 0f3E4CED0B;
	fma.rn.f32 	%f285, %f284, %f279, 0fBE7FFF22;
	fma.rn.f32 	%f286, %f285, %f279, 0f3EAAAA78;
	fma.rn.f32 	%f287, %f286, %f279, 0fBF000000;
	mul.f32 	%f288, %f279, %f287;
	fma.rn.f32 	%f289, %f288, %f279, %f279;
	fma.rn.f32 	%f290, %f278, 0f3F317218, %f289;
	setp.gt.u32 	%p38, %r55, 2139095039;
	fma.rn.f32 	%f291, %f274, 0f7F800000, 0f7F800000;
	selp.f32 	%f292, %f291, %f290, %p38;
	setp.eq.f32 	%p39, %f274, 0f00000000;
	selp.f32 	%f293, 0fFF800000, %f292, %p39;
	cvt.f64.f32 	%fd21, %f293;
	fma.rn.f64 	%fd22, %fd11, 0d4000000000000000, %fd3;
	mul.f64 	%fd23, %fd11, %fd22;
	mul.f64 	%fd24, %fd20, %fd3;
	div.rn.f64 	%fd25, %fd23, %fd24;
	sub.f64 	%fd26, %fd21, %fd25;
	mul.f64 	%fd4, %fd19, %fd26;
	mul.f64 	%fd5, %fd19, %fd22;
	abs.f32 	%f25, %f24;
	setp.eq.f32 	%p40, %f24, 0f3F800000;
	mov.f32 	%f362, 0f3F800000;
	@%p40 bra 	$L__BB0_25;
	setp.num.f32 	%p41, %f25, %f25;
	@%p41 bra 	$L__BB0_23;
	mov.f32 	%f351, 0f40000000;
	add.rn.f32 	%f362, %f24, %f351;
	bra.uni 	$L__BB0_25;
$L__BB0_23:
	abs.f32 	%f294, %f24;
	setp.lt.f32 	%p42, %f294, 0f00800000;
	mul.f32 	%f296, %f294, 0f4B800000;
	selp.f32 	%f297, %f296, %f294, %p42;
	mov.b32 	%r59, %f297;
	add.s32 	%r60, %r59, -1060439283;
	and.b32  	%r61, %r60, -8388608;
	sub.s32 	%r62, %r59, %r61;
	mov.b32 	%f298, %r62;
	cvt.rn.f32.s32 	%f299, %r61;
	selp.f32 	%f300, 0fC1C00000, 0f00000000, %p42;
	fma.rn.f32 	%f301, %f299, 0f34000000, %f300;
	add.f32 	%f302, %f298, 0fBF800000;
	add.f32 	%f303, %f298, 0f3F800000;
	rcp.approx.ftz.f32 	%f304, %f303;
	add.f32 	%f305, %f302, %f302;
	mul.f32 	%f306, %f305, %f304;
	mul.f32 	%f307, %f306, %f306;
	neg.f32 	%f308, %f306;
	sub.f32 	%f309, %f302, %f306;
	add.f32 	%f310, %f309, %f309;
	fma.rn.f32 	%f311, %f308, %f302, %f310;
	mul.rn.f32 	%f312, %f304, %f311;
	fma.rn.f32 	%f313, %f307, 0f3A2C32E4, 0f3B52E7DB;
	fma.rn.f32 	%f314, %f313, %f307, 0f3C93BB73;
	fma.rn.f32 	%f315, %f314, %f307, 0f3DF6384F;
	mul.rn.f32 	%f316, %f315, %f307;
	fma.rn.f32 	%f317, %f306, 0f3FB8AA3B, %f301;
	mul.f32 	%f318, %f316, 0f40400000;
	sub.f32 	%f319, %f301, %f317;
	fma.rn.f32 	%f320, %f306, 0f3FB8AA3B, %f319;
	fma.rn.f32 	%f321, %f312, 0f3FB8AA3B, %f320;
	fma.rn.f32 	%f322, %f306, 0f32A55E34, %f321;
	fma.rn.f32 	%f323, %f318, %f312, %f322;
	fma.rn.f32 	%f324, %f316, %f306, %f323;
	add.rn.f32 	%f325, %f317, %f324;
	mov.f32 	%f326, 0f40000000;
	mul.rn.f32 	%f327, %f325, %f326;
	cvt.rni.f32.f32 	%f328, %f327;
	sub.f32 	%f329, %f327, %f328;
	neg.f32 	%f330, %f327;
	fma.rn.f32 	%f331, %f325, 0f40000000, %f330;
	neg.f32 	%f332, %f317;
	add.rn.f32 	%f333, %f325, %f332;
	neg.f32 	%f334, %f333;
	add.rn.f32 	%f335, %f324, %f334;
	fma.rn.f32 	%f336, %f335, 0f40000000, %f331;
	add.f32 	%f337, %f329, %f336;
	setp.gt.f32 	%p43, %f328, 0f00000000;
	selp.b32 	%r63, 0, -2097152000, %p43;
	setp.neu.f32 	%p44, %f24, 0f00000000;
	setp.neu.f32 	%p45, %f294, 0f7F800000;
	setp.lt.f32 	%p46, %f327, 0f00000000;
	selp.f32 	%f338, 0f00000000, 0f7F800000, %p46;
	abs.f32 	%f339, %f327;
	setp.gt.f32 	%p47, %f339, 0f43180000;
	cvt.rzi.s32.f32 	%r64, %f328;
	shl.b32 	%r65, %r64, 23;
	sub.s32 	%r66, %r65, %r63;
	mov.b32 	%f340, %r66;
	add.s32 	%r67, %r63, 2130706432;
	mov.b32 	%f341, %r67;
	fma.rn.f32 	%f342, %f337, 0f391FCB8E, 0f3AAF85ED;
	fma.rn.f32 	%f343, %f342, %f337, 0f3C1D9856;
	fma.rn.f32 	%f344, %f343, %f337, 0f3D6357BB;
	fma.rn.f32 	%f345, %f344, %f337, 0f3E75FDEC;
	fma.rn.f32 	%f346, %f345, %f337, 0f3F317218;
	fma.rn.f32 	%f347, %f346, %f337, 0f3F800000;
	mul.f32 	%f348, %f347, %f341;
	mul.f32 	%f349, %f348, %f340;
	selp.f32 	%f362, %f338, %f349, %p47;
	and.pred  	%p48, %p44, %p45;
	@%p48 bra 	$L__BB0_25;
	add.f32 	%f350, %f24, %f24;
	mov.b32 	%r68, %f350;
	and.b32  	%r69, %r68, 2147483647;
	mov.b32 	%f362, %r69;
$L__BB0_25:
	ld.param.u64 	%rd38, [_Z10SlipKernelPdS_S_S_S_S_S_S_iddd_param_2];
	setp.eq.f32 	%p49, %f1, 0f3F800000;
	cvt.f64.f32 	%fd27, %f362;
	mul.f64 	%fd28, %fd3, %fd27;
	div.rn.f64 	%fd6, %fd5, %fd28;
	cvta.to.global.u64 	%rd21, %rd38;
	mul.wide.u32 	%rd22, %r6, 8;
	add.s64 	%rd23, %rd21, %rd22;
	ld.global.f64 	%fd7, [%rd23];
	mov.f32 	%f363, 0f3F800000;
	@%p49 bra 	$L__BB0_30;
	setp.num.f32 	%p50, %f2, %f2;
	@%p50 bra 	$L__BB0_28;
	mov.f32 	%f354, 0f40000000;
	add.rn.f32 	%f363, %f1, %f354;
	bra.uni 	$L__BB0_30;
$L__BB0_28:
	setp.neu.f32 	%p51, %f1, 0f00000000;
	setp.neu.f32 	%p52, %f2, 0f7F800000;
	and.pred  	%p53, %p51, %p52;
	mov.f32 	%f363, %f3;
	@%p53 bra 	$L__BB0_30;
	add.f32 	%f353, %f1, %f1;
	mov.b32 	%r70, %f353;
	and.b32  	%r71, %r70, 2147483647;
	mov.b32 	%f363, %r71;
$L__BB0_30:
	ld.param.u64 	%rd39, [_Z10SlipKernelPdS_S_S_S_S_S_S_iddd_param_3];
	setp.eq.f32 	%p54, %f7, 0f3F800000;
	cvt.f64.f32 	%fd29, %f363;
	mul.f64 	%fd30, %fd1, %fd2;
	cvta.to.global.u64 	%rd24, %rd39;
	add.s64 	%rd26, %rd24, %rd22;
	ld.global.f64 	%fd8, [%rd26];
	mul.f64 	%fd31, %fd8, %fd30;
	fma.rn.f64 	%fd32, %fd7, %fd29, %fd31;
	mul.f64 	%fd33, %fd6, %fd32;
	mul.f64 	%fd34, %fd4, %fd7;
	sub.f64 	%fd35, %fd33, %fd34;
	shl.b32 	%r72, %r1, 7;
	mov.u32 	%r73, _ZZ10SlipKernelPdS_S_S_S_S_S_S_idddE7cache_x;
	add.s32 	%r7, %r73, %r72;
	shl.b32 	%r74, %r2, 3;
	add.s32 	%r75, %r7, %r74;
	st.shared.f64 	[%r75], %fd35;
	mul.f64 	%fd9, %fd7, %fd30;
	mov.f32 	%f364, 0f3F800000;
	@%p54 bra 	$L__BB0_35;
	setp.num.f32 	%p55, %f8, %f8;
	@%p55 bra 	$L__BB0_33;
	mov.f32 	%f357, 0f40000000;
	add.rn.f32 	%f364, %f7, %f357;
	bra.uni 	$L__BB0_35;
$L__BB0_33:
	setp.neu.f32 	%p56, %f7, 0f00000000;
	setp.neu.f32 	%p57, %f8, 0f7F800000;
	and.pred  	%p58, %p56, %p57;
	mov.f32 	%f364, %f9;
	@%p58 bra 	$L__BB0_35;
	add.f32 	%f356, %f7, %f7;
	mov.b32 	%r76, %f356;
	and.b32  	%r77, %r76, 2147483647;
	mov.b32 	%f364, %r77;
$L__BB0_35:
	cvt.f64.f32 	%fd36, %f364;
	fma.rn.f64 	%fd37, %fd8, %fd36, %fd9;
	mul.f64 	%fd38, %fd6, %fd37;
	mul.f64 	%fd39, %fd4, %fd8;
	sub.f64 	%fd40, %fd38, %fd39;
	mov.u32 	%r79, _ZZ10SlipKernelPdS_S_S_S_S_S_S_idddE7cache_y;
	add.s32 	%r8, %r79, %r72;
	add.s32 	%r81, %r8, %r74;
	st.shared.f64 	[%r81], %fd40;
	bar.sync 	0;
	setp.ne.s32 	%p59, %r2, 0;
	@%p59 bra 	$L__BB0_37;
	mul.lo.s32 	%r82, %r1, -120;
	add.s32 	%r83, %r8, %r82;
	add.s32 	%r84, %r7, %r82;
	ld.shared.f64 	%fd41, [%r84];
	add.f64 	%fd42, %fd41, 0d0000000000000000;
	ld.shared.f64 	%fd43, [%r83];
	add.f64 	%fd44, %fd43, 0d0000000000000000;
	ld.shared.f64 	%fd45, [%r84+128];
	add.f64 	%fd46, %fd42, %fd45;
	ld.shared.f64 	%fd47, [%r83+128];
	add.f64 	%fd48, %fd44, %fd47;
	ld.shared.f64 	%fd49, [%r84+256];
	add.f64 	%fd50, %fd46, %fd49;
	ld.shared.f64 	%fd51, [%r83+256];
	add.f64 	%fd52, %fd48, %fd51;
	ld.shared.f64 	%fd53, [%r84+384];
	add.f64 	%fd54, %fd50, %fd53;
	ld.shared.f64 	%fd55, [%r83+384];
	add.f64 	%fd56, %fd52, %fd55;
	ld.shared.f64 	%fd57, [%r84+512];
	add.f64 	%fd58, %fd54, %fd57;
	ld.shared.f64 	%fd59, [%r83+512];
	add.f64 	%fd60, %fd56, %fd59;
	ld.shared.f64 	%fd61, [%r84+640];
	add.f64 	%fd62, %fd58, %fd61;
	ld.shared.f64 	%fd63, [%r83+640];
	add.f64 	%fd64, %fd60, %fd63;
	ld.shared.f64 	%fd65, [%r84+768];
	add.f64 	%fd66, %fd62, %fd65;
	ld.shared.f64 	%fd67, [%r83+768];
	add.f64 	%fd68, %fd64, %fd67;
	ld.shared.f64 	%fd69, [%r84+896];
	add.f64 	%fd70, %fd66, %fd69;
	ld.shared.f64 	%fd71, [%r83+896];
	add.f64 	%fd72, %fd68, %fd71;
	ld.shared.f64 	%fd73, [%r84+1024];
	add.f64 	%fd74, %fd70, %fd73;
	ld.shared.f64 	%fd75, [%r83+1024];
	add.f64 	%fd76, %fd72, %fd75;
	ld.shared.f64 	%fd77, [%r84+1152];
	add.f64 	%fd78, %fd74, %fd77;
	ld.shared.f64 	%fd79, [%r83+1152];
	add.f64 	%fd80, %fd76, %fd79;
	ld.shared.f64 	%fd81, [%r84+1280];
	add.f64 	%fd82, %fd78, %fd81;
	ld.shared.f64 	%fd83, [%r83+1280];
	add.f64 	%fd84, %fd80, %fd83;
	ld.shared.f64 	%fd85, [%r84+1408];
	add.f64 	%fd86, %fd82, %fd85;
	ld.shared.f64 	%fd87, [%r83+1408];
	add.f64 	%fd88, %fd84, %fd87;
	ld.shared.f64 	%fd89, [%r84+1536];
	add.f64 	%fd90, %fd86, %fd89;
	ld.shared.f64 	%fd91, [%r83+1536];
	add.f64 	%fd92, %fd88, %fd91;
	ld.shared.f64 	%fd93, [%r84+1664];
	add.f64 	%fd94, %fd90, %fd93;
	ld.shared.f64 	%fd95, [%r83+1664];
	add.f64 	%fd96, %fd92, %fd95;
	ld.shared.f64 	%fd97, [%r84+1792];
	add.f64 	%fd98, %fd94, %fd97;
	ld.shared.f64 	%fd99, [%r83+1792];
	add.f64 	%fd100, %fd96, %fd99;
	ld.shared.f64 	%fd101, [%r84+1920];
	add.f64 	%fd102, %fd98, %fd101;
	ld.shared.f64 	%fd103, [%r83+1920];
	add.f64 	%fd104, %fd100, %fd103;
	shl.b32 	%r85, %r5, 4;
	add.s32 	%r86, %r85, %r3;
	mul.wide.u32 	%rd27, %r86, 8;
	add.s64 	%rd28, %rd2, %rd27;
	st.global.f64 	[%rd28], %fd102;
	add.s64 	%rd29, %rd1, %rd27;
	st.global.f64 	[%rd29], %fd104;
$L__BB0_37:
	bar.sync 	0;
	setp.ne.s32 	%p60, %r6, 0;
	@%p60 bra 	$L__BB0_39;
	ld.param.u64 	%rd41, [_Z10SlipKernelPdS_S_S_S_S_S_S_iddd_param_5];
	ld.param.u64 	%rd40, [_Z10SlipKernelPdS_S_S_S_S_S_S_iddd_param_4];
	shl.b32 	%r87, %r3, 4;
	mul.wide.u32 	%rd30, %r87, 8;
	add.s64 	%rd31, %rd2, %rd30;
	ld.global.f64 	%fd105, [%rd31];
	add.f64 	%fd106, %fd105, 0d0000000000000000;
	add.s64 	%rd32, %rd1, %rd30;
	ld.global.f64 	%fd107, [%rd32];
	add.f64 	%fd108, %fd107, 0d0000000000000000;
	ld.global.f64 	%fd109, [%rd31+8];
	add.f64 	%fd110, %fd106, %fd109;
	ld.global.f64 	%fd111, [%rd32+8];
	add.f64 	%fd112, %fd108, %fd111;
	ld.global.f64 	%fd113, [%rd31+16];
	add.f64 	%fd114, %fd110, %fd113;
	ld.global.f64 	%fd115, [%rd32+16];
	add.f64 	%fd116, %fd112, %fd115;
	ld.global.f64 	%fd117, [%rd31+24];
	add.f64 	%fd118, %fd114, %fd117;
	ld.global.f64 	%fd119, [%rd32+24];
	add.f64 	%fd120, %fd116, %fd119;
	ld.global.f64 	%fd121, [%rd31+32];
	add.f64 	%fd122, %fd118, %fd121;
	ld.global.f64 	%fd123, [%rd32+32];
	add.f64 	%fd124, %fd120, %fd123;
	ld.global.f64 	%fd125, [%rd31+40];
	add.f64 	%fd126, %fd122, %fd125;
	ld.global.f64 	%fd127, [%rd32+40];
	add.f64 	%fd128, %fd124, %fd127;
	ld.global.f64 	%fd129, [%rd31+48];
	add.f64 	%fd130, %fd126, %fd129;
	ld.global.f64 	%fd131, [%rd32+48];
	add.f64 	%fd132, %fd128, %fd131;
	ld.global.f64 	%fd133, [%rd31+56];
	add.f64 	%fd134, %fd130, %fd133;
	ld.global.f64 	%fd135, [%rd32+56];
	add.f64 	%fd136, %fd132, %fd135;
	ld.global.f64 	%fd137, [%rd31+64];
	add.f64 	%fd138, %fd134, %fd137;
	ld.global.f64 	%fd139, [%rd32+64];
	add.f64 	%fd140, %fd136, %fd139;
	ld.global.f64 	%fd141, [%rd31+72];
	add.f64 	%fd142, %fd138, %fd141;
	ld.global.f64 	%fd143, [%rd32+72];
	add.f64 	%fd144, %fd140, %fd143;
	ld.global.f64 	%fd145, [%rd31+80];
	add.f64 	%fd146, %fd142, %fd145;
	ld.global.f64 	%fd147, [%rd32+80];
	add.f64 	%fd148, %fd144, %fd147;
	ld.global.f64 	%fd149, [%rd31+88];
	add.f64 	%fd150, %fd146, %fd149;
	ld.global.f64 	%fd151, [%rd32+88];
	add.f64 	%fd152, %fd148, %fd151;
	ld.global.f64 	%fd153, [%rd31+96];
	add.f64 	%fd154, %fd150, %fd153;
	ld.global.f64 	%fd155, [%rd32+96];
	add.f64 	%fd156, %fd152, %fd155;
	ld.global.f64 	%fd157, [%rd31+104];
	add.f64 	%fd158, %fd154, %fd157;
	ld.global.f64 	%fd159, [%rd32+104];
	add.f64 	%fd160, %fd156, %fd159;
	ld.global.f64 	%fd161, [%rd31+112];
	add.f64 	%fd162, %fd158, %fd161;
	ld.global.f64 	%fd163, [%rd32+112];
	add.f64 	%fd164, %fd160, %fd163;
	ld.global.f64 	%fd165, [%rd31+120];
	add.f64 	%fd166, %fd162, %fd165;
	ld.global.f64 	%fd167, [%rd32+120];
	add.f64 	%fd168, %fd164, %fd167;
	cvta.to.global.u64 	%rd33, %rd40;
	mul.wide.s32 	%rd34, %r4, 8;
	add.s64 	%rd35, %rd33, %rd34;
	st.global.f64 	[%rd35], %fd166;
	cvta.to.global.u64 	%rd36, %rd41;
	add.s64 	%rd37, %rd36, %rd34;
	st.global.f64 	[%rd37], %fd168;
$L__BB0_39:
	ret;

}


// ===== COMPILED SASS (sm_100) =====

	.target	sm_100

	.elftype	@"ET_EXEC"


//--------------------- .note.nv.tkinfo           --------------------------
	.section	.note.nv.tkinfo,"",@"SHT_NOTE"
	.sectionflags	@"SHF_NOTE_NV_TKINFO"
	.tkinfo
        /*0018*/ 	.word	0x00000002
        /*0030*/ 	.string	""
        /*0030*/ 	.string	"ptxas"
        /*0030*/ 	.string	"Cuda compilation tools, release 13.0, V13.0.88"
        /*0030*/ 	.string	"Build cuda_13.0.r13.0/compiler.36424714_0"
        /*0030*/ 	.string	"-arch sm_100 -m 64 "



//--------------------- .note.nv.cuinfo           --------------------------
	.section	.note.nv.cuinfo,"",@"SHT_NOTE"
	.sectionflags	@"SHF_NOTE_NV_CUINFO"
        /*0018*/ 	.short	0x0002
        /*001a*/ 	.short	0x0064
        /*001c*/ 	.short	0x0082
	.zero		2


//--------------------- .nv.info                  --------------------------
	.section	.nv.info,"",@"SHT_CUDA_INFO"
	.align	4


	//----- nvinfo : EIATTR_REGCOUNT
	.align		4
        /*0000*/ 	.byte	0x04, 0x2f
        /*0002*/ 	.short	(.L_1 - .L_0)
	.align		4
.L_0:
        /*0004*/ 	.word	index@(_Z10SlipKernelPdS_S_S_S_S_S_S_iddd)
        /*0008*/ 	.word	0x00000030


	//----- nvinfo : EIATTR_FRAME_SIZE
	.align		4
.L_1:
        /*000c*/ 	.byte	0x04, 0x11
        /*000e*/ 	.short	(.L_3 - .L_2)
	.align		4
.L_2:
        /*0010*/ 	.word	index@($__internal_2_$__cuda_sm20_sqrt_rn_f32_slowpath)
        /*0014*/ 	.word	0x00000000


	//----- nvinfo : EIATTR_FRAME_SIZE
	.align		4
.L_3:
        /*0018*/ 	.byte	0x04, 0x11
        /*001a*/ 	.short	(.L_5 - .L_4)
	.align		4
.L_4:
        /*001c*/ 	.word	index@($__internal_1_$__cuda_sm20_div_rn_f64_full)
        /*0020*/ 	.word	0x00000000


	//----- nvinfo : EIATTR_FRAME_SIZE
	.align		4
.L_5:
        /*0024*/ 	.byte	0x04, 0x11
        /*0026*/ 	.short	(.L_7 - .L_6)
	.align		4
.L_6:
        /*0028*/ 	.word	index@($__internal_0_$__cuda_sm20_dblrcp_rn_slowpath_v3)
        /*002c*/ 	.word	0x00000000


	//----- nvinfo : EIATTR_FRAME_SIZE
	.align		4
.L_7:
        /*0030*/ 	.byte	0x04, 0x11
        /*0032*/ 	.short	(.L_9 - .L_8)
	.align		4
.L_8:
        /*0034*/ 	.word	index@(_Z10SlipKernelPdS_S_S_S_S_S_S_iddd)
        /*0038*/ 	.word	0x00000000


	//----- nvinfo : EIATTR_MIN_STACK_SIZE
	.align		4
.L_9:
        /*003c*/ 	.byte	0x04, 0x12
        /*003e*/ 	.short	(.L_11 - .L_10)
	.align		4
.L_10:
        /*0040*/ 	.word	index@(_Z10SlipKernelPdS_S_S_S_S_S_S_iddd)
        /*0044*/ 	.word	0x00000000
.L_11:


//--------------------- .nv.compat                --------------------------
	.section	.nv.compat,"",@"SHT_CUDA_COMPAT_INFO"
	.align	4
        /*0000*/ 	.byte	0x02, 0x09, 0x00, 0x00, 0x02, 0x02, 0x01, 0x00, 0x02, 0x05, 0x05, 0x00, 0x03, 0x07, 0x01, 0x01
        /*0010*/ 	.byte	0x02, 0x03, 0x00, 0x00, 0x02, 0x06, 0x01, 0x00, 0x04, 0x0b, 0x08, 0x00, 0x01, 0x00, 0x00, 0x00
        /*0020*/ 	.byte	0x00, 0x00, 0x00, 0x00


//--------------------- .nv.info._Z10SlipKernelPdS_S_S_S_S_S_S_iddd --------------------------
	.section	.nv.info._Z10SlipKernelPdS_S_S_S_S_S_S_iddd,"",@"SHT_CUDA_INFO"
	.sectionflags	@""
	.align	4


	//----- nvinfo : EIATTR_CUDA_API_VERSION
	.align		4
        /*0000*/ 	.byte	0x04, 0x37
        /*0002*/ 	.short	(.L_13 - .L_12)
.L_12:
        /*0004*/ 	.word	0x00000082


	//----- nvinfo : EIATTR_KPARAM_INFO
	.align		4
.L_13:
        /*0008*/ 	.byte	0x04, 0x17
        /*000a*/ 	.short	(.L_15 - .L_14)
.L_14:
        /*000c*/ 	.word	0x00000000
        /*0010*/ 	.short	0x000b
        /*0012*/ 	.short	0x0058
        /*0014*/ 	.byte	0x00, 0xf0, 0x21, 0x00


	//----- nvinfo : EIATTR_KPARAM_INFO
	.align		4
.L_15:
        /*0018*/ 	.byte	0x04, 0x17
        /*001a*/ 	.short	(.L_17 - .L_16)
.L_16:
        /*001c*/ 	.word	0x00000000
        /*0020*/ 	.short	0x000a
        /*0022*/ 	.short	0x0050
        /*0024*/ 	.byte	0x00, 0xf0, 0x21, 0x00


	//----- nvinfo : EIATTR_KPARAM_INFO
	.align		4
.L_17:
        /*0028*/ 	.byte	0x04, 0x17
        /*002a*/ 	.short	(.L_19 - .L_18)
.L_18:
        /*002c*/ 	.word	0x00000000
        /*0030*/ 	.short	0x0009
        /*0032*/ 	.short	0x0048
        /*0034*/ 	.byte	0x00, 0xf0, 0x21, 0x00


	//----- nvinfo : EIATTR_KPARAM_INFO
	.align		4
.L_19:
        /*0038*/ 	.byte	0x04, 0x17
        /*003a*/ 	.short	(.L_21 - .L_20)
.L_20:
        /*003c*/ 	.word	0x00000000
        /*0040*/ 	.short	0x0008
        /*0042*/ 	.short	0x0040
        /*0044*/ 	.byte	0x00, 0xf0, 0x11, 0x00


	//----- nvinfo : EIATTR_KPARAM_INFO
	.align		4
.L_21:
        /*0048*/ 	.byte	0x04, 0x17
        /*004a*/ 	.short	(.L_23 - .L_22)
.L_22:
        /*004c*/ 	.word	0x00000000
        /*0050*/ 	.short	0x0007
        /*0052*/ 	.short	0x0038
        /*0054*/ 	.byte	0x00, 0xf5, 0x21, 0x00


	//----- nvinfo : EIATTR_KPARAM_INFO
	.align		4
.L_23:
        /*0058*/ 	.byte	0x04, 0x17
        /*005a*/ 	.short	(.L_25 - .L_24)
.L_24:
        /*005c*/ 	.word	0x00000000
        /*0060*/ 	.short	0x0006
        /*0062*/ 	.short	0x0030
        /*0064*/ 	.byte	0x00, 0xf5, 0x21, 0x00


	//----- nvinfo : EIATTR_KPARAM_INFO
	.align		4
.L_25:
        /*0068*/ 	.byte	0x04, 0x17
        /*006a*/ 	.short	(.L_27 - .L_26)
.L_26:
        /*006c*/ 	.word	0x00000000
        /*0070*/ 	.short	0x0005
        /*0072*/ 	.short	0x0028
        /*0074*/ 	.byte	0x00, 0xf5, 0x21, 0x00


	//----- nvinfo : EIATTR_KPARAM_INFO
	.align		4
.L_27:
        /*0078*/ 	.byte	0x04, 0x17
        /*007a*/ 	.short	(.L_29 - .L_28)
.L_28:
        /*007c*/ 	.word	0x00000000
        /*0080*/ 	.short	0x0004
        /*0082*/ 	.short	0x0020
        /*0084*/ 	.byte	0x00, 0xf5, 0x21, 0x00


	//----- nvinfo : EIATTR_KPARAM_INFO
	.align		4
.L_29:
        /*0088*/ 	.byte	0x04, 0x17
        /*008a*/ 	.short	(.L_31 - .L_30)
.L_30:
        /*008c*/ 	.word	0x00000000
        /*0090*/ 	.short	0x0003
        /*0092*/ 	.short	0x0018
        /*0094*/ 	.byte	0x00, 0xf5, 0x21, 0x00


	//----- nvinfo : EIATTR_KPARAM_INFO
	.align		4
.L_31:
        /*0098*/ 	.byte	0x04, 0x17
        /*009a*/ 	.short	(.L_33 - .L_32)
.L_32:
        /*009c*/ 	.word	0x00000000
        /*00a0*/ 	.short	0x0002
        /*00a2*/ 	.short	0x0010
        /*00a4*/ 	.byte	0x00, 0xf5, 0x21, 0x00


	//----- nvinfo : EIATTR_KPARAM_INFO
	.align		4
.L_33:
        /*00a8*/ 	.byte	0x04, 0x17
        /*00aa*/ 	.short	(.L_35 - .L_34)
.L_34:
        /*00ac*/ 	.word	0x00000000
        /*00b0*/ 	.short	0x0001
        /*00b2*/ 	.short	0x0008
        /*00b4*/ 	.byte	0x00, 0xf5, 0x21, 0x00


	//----- nvinfo : EIATTR_KPARAM_INFO
	.align		4
.L_35:
        /*00b8*/ 	.byte	0x04, 0x17
        /*00ba*/ 	.short	(.L_37 - .L_36)
.L_36:
        /*00bc*/ 	.word	0x00000000
        /*00c0*/ 	.short	0x0000
        /*00c2*/ 	.short	0x0000
        /*00c4*/ 	.byte	0x00, 0xf5, 0x21, 0x00


	//----- nvinfo : EIATTR_SPARSE_MMA_MASK
	.align		4
.L_37:
        /*00c8*/ 	.byte	0x03, 0x50
        /*00ca*/ 	.short	0x0000


	//----- nvinfo : EIATTR_MAXREG_COUNT
	.align		4
        /*00cc*/ 	.byte	0x03, 0x1b
        /*00ce*/ 	.short	0x00ff


	//----- nvinfo : EIATTR_NUM_BARRIERS
	.align		4
        /*00d0*/ 	.byte	0x02, 0x4c
        /*00d2*/ 	.byte	0x01
	.zero		1


	//----- nvinfo : EIATTR_MERCURY_ISA_VERSION
	.align		4
        /*00d4*/ 	.byte	0x03, 0x5f
        /*00d6*/ 	.short	0x0101


	//----- nvinfo : EIATTR_VRC_CTA_INIT_COUNT
	.align		4
        /*00d8*/ 	.byte	0x02, 0x4a
	.zero		1
	.zero		1


	//----- nvinfo : EIATTR_EXIT_INSTR_OFFSETS
	.align		4
        /*00dc*/ 	.byte	0x04, 0x1c
        /*00de*/ 	.short	(.L_39 - .L_38)


	//   ....[0]....
.L_38:
        /*00e0*/ 	.word	0x000027f0


	//   ....[1]....
        /*00e4*/ 	.word	0x00002cb0


	//----- nvinfo : EIATTR_CRS_STACK_SIZE
	.align		4
.L_39:
        /*00e8*/ 	.byte	0x04, 0x1e
        /*00ea*/ 	.short	(.L_41 - .L_40)
.L_40:
        /*00ec*/ 	.word	0x00000000


	//----- nvinfo : EIATTR_CBANK_PARAM_SIZE
	.align		4
.L_41:
        /*00f0*/ 	.byte	0x03, 0x19
        /*00f2*/ 	.short	0x0060


	//----- nvinfo : EIATTR_PARAM_CBANK
	.align		4
        /*00f4*/ 	.byte	0x04, 0x0a
        /*00f6*/ 	.short	(.L_43 - .L_42)
	.align		4
.L_42:
        /*00f8*/ 	.word	index@(.nv.constant0._Z10SlipKernelPdS_S_S_S_S_S_S_iddd)
        /*00fc*/ 	.short	0x0380
        /*00fe*/ 	.short	0x0060


	//----- nvinfo : EIATTR_SW_WAR
	.align		4
.L_43:
        /*0100*/ 	.byte	0x04, 0x36
        /*0102*/ 	.short	(.L_45 - .L_44)
.L_44:
        /*0104*/ 	.word	0x00000008
.L_45:


//--------------------- .nv.callgraph             --------------------------
	.section	.nv.callgraph,"",@"SHT_CUDA_CALLGRAPH"
	.align	4
	.sectionentsize	8
	.align		4
        /*0000*/ 	.word	0x00000000
	.align		4
        /*0004*/ 	.word	0xffffffff
	.align		4
        /*0008*/ 	.word	0x00000000
	.align		4
        /*000c*/ 	.word	0xfffffffe
	.align		4
        /*0010*/ 	.word	0x00000000
	.align		4
        /*0014*/ 	.word	0xfffffffd
	.align		4
        /*0018*/ 	.word	0x00000000
	.align		4
        /*001c*/ 	.word	0xfffffffc


//--------------------- .text._Z10SlipKernelPdS_S_S_S_S_S_S_iddd --------------------------
	.section	.text._Z10SlipKernelPdS_S_S_S_S_S_S_iddd,"ax",@progbits
	.align	128
        .global         _Z10SlipKernelPdS_S_S_S_S_S_S_iddd
        .type           _Z10SlipKernelPdS_S_S_S_S_S_S_iddd,@function
        .size           _Z10SlipKernelPdS_S_S_S_S_S_S_iddd,(.L_x_38 - _Z10SlipKernelPdS_S_S_S_S_S_S_iddd)
        .other          _Z10SlipKernelPdS_S_S_S_S_S_S_iddd,@"STO_CUDA_ENTRY STV_DEFAULT"
_Z10SlipKernelPdS_S_S_S_S_S_S_iddd:
.text._Z10SlipKernelPdS_S_S_S_S_S_S_iddd:
[----:B------:R-:W-:Y:S01]  /*0000*/  LDC R1, c[0x0][0x37c] ;  /* 0x0000df00ff017b82 */ /* 0x000fe20000000800 */
[----:B------:R-:W0:Y:S07]  /*0010*/  S2R R2, SR_TID.X ;  /* 0x0000000000027919 */ /* 0x000e2e0000002100 */
[----:B------:R-:W0:Y:S01]  /*0020*/  S2UR UR4, SR_CTAID.X ;  /* 0x00000000000479c3 */ /* 0x000e220000002500 */
[----:B------:R-:W1:Y:S01]  /*0030*/  LDCU.64 UR8, c[0x0][0x358] ;  /* 0x00006b00ff0877ac */ /* 0x000e620008000a00 */
[----:B------:R-:W2:Y:S06]  /*0040*/  S2R R3, SR_TID.Y ;  /* 0x0000000000037919 */ /* 0x000eac0000002200 */
[----:B------:R-:W0:Y:S08]  /*0050*/  LDC R5, c[0x0][0x360] ;  /* 0x0000d800ff057b82 */ /* 0x000e300000000800 */
[----:B------:R-:W2:Y:S08]  /*0060*/  S2UR UR5, SR_CTAID.Y ;  /* 0x00000000000579c3 */ /* 0x000eb00000002600 */
[----:B------:R-:W2:Y:S08]  /*0070*/  LDC R4, c[0x0][0x364] ;  /* 0x0000d900ff047b82 */ /* 0x000eb00000000800 */
[----:B------:R-:W3:Y:S01]  /*0080*/  LDC.64 R16, c[0x0][0x380] ;  /* 0x0000e000ff107b82 */ /* 0x000ee20000000a00 */
[----:B0-----:R-:W-:-:S07]  /*0090*/  IMAD R6, R5, UR4, R2 ;  /* 0x0000000405067c24 */ /* 0x001fce000f8e0202 */
[----:B------:R-:W0:Y:S01]  /*00a0*/  LDC.64 R20, c[0x0][0x388] ;  /* 0x0000e200ff147b82 */ /* 0x000e220000000a00 */
[----:B--2---:R-:W-:Y:S02]  /*00b0*/  IMAD R7, R4, UR5, R3 ;  /* 0x0000000504077c24 */ /* 0x004fe4000f8e0203 */
[----:B---3--:R-:W-:-:S04]  /*00c0*/  IMAD.WIDE R14, R6, 0x8, R16 ;  /* 0x00000008060e7825 */ /* 0x008fc800078e0210 */
[----:B------:R-:W-:Y:S01]  /*00d0*/  IMAD.WIDE.U32 R16, R7, 0x8, R16 ;  /* 0x0000000807107825 */ /* 0x000fe200078e0010 */
[----:B-1----:R-:W2:Y:S05]  /*00e0*/  LDG.E.64 R12, desc[UR8][R14.64] ;  /* 0x000000080e0c7981 */ /* 0x002eaa000c1e1b00 */
[----:B------:R-:W2:Y:S01]  /*00f0*/  LDG.E.64 R16, desc[UR8][R16.64] ;  /* 0x0000000810107981 */ /* 0x000ea2000c1e1b00 */
[----:B0-----:R-:W-:-:S04]  /*0100*/  IMAD.WIDE R18, R6, 0x8, R20 ;  /* 0x0000000806127825 */ /* 0x001fc800078e0214 */
[----:B------:R-:W-:Y:S01]  /*0110*/  IMAD.WIDE.U32 R20, R7, 0x8, R20 ;  /* 0x0000000807147825 */ /* 0x000fe200078e0014 */
[----:B------:R-:W3:Y:S05]  /*0120*/  LDG.E.64 R10, desc[UR8][R18.64] ;  /* 0x00000008120a7981 */ /* 0x000eea000c1e1b00 */
[----:B------:R-:W3:Y:S01]  /*0130*/  LDG.E.64 R20, desc[UR8][R20.64] ;  /* 0x0000000814147981 */ /* 0x000ee2000c1e1b00 */
[----:B------:R-:W-:Y:S01]  /*0140*/  MOV R27, 0x3a2c32e4 ;  /* 0x3a2c32e4001b7802 */ /* 0x000fe20000000f00 */
[----:B------:R-:W-:Y:S01]  /*0150*/  BSSY.RECONVERGENT B0, `(.L_x_0) ;  /* 0x0000083000007945 */ /* 0x000fe20003800200 */
[----:B--2---:R-:W-:-:S06]  /*0160*/  DADD R12, R12, -R16 ;  /* 0x000000000c0c7229 */ /* 0x004fcc0000000810 */
[----:B------:R-:W0:Y:S01]  /*0170*/  F2F.F32.F64 R8, R12 ;  /* 0x0000000c00087310 */ /* 0x000e220000301000 */
[----:B---3--:R-:W-:-:S07]  /*0180*/  DADD R10, R10, -R20 ;  /* 0x000000000a0a7229 */ /* 0x008fce0000000814 */
[----:B------:R-:W1:Y:S01]  /*0190*/  F2F.F32.F64 R9, R10 ;  /* 0x0000000a00097310 */ /* 0x000e620000301000 */
[C---:B0-----:R-:W-:Y:S01]  /*01a0*/  FMUL R23, |R8|.reuse, 16777216 ;  /* 0x4b80000008177820 */ /* 0x041fe20000400200 */
[C---:B------:R-:W-:Y:S02]  /*01b0*/  FSETP.GEU.AND P0, PT, |R8|.reuse, 1.175494350822287508e-38, PT ;  /* 0x008000000800780b */ /* 0x040fe40003f0e200 */
[----:B------:R-:W-:Y:S02]  /*01c0*/  FSETP.NEU.AND P4, PT, R8, 1, PT ;  /* 0x3f8000000800780b */ /* 0x000fe40003f8d000 */
[----:B------:R-:W-:-:S04]  /*01d0*/  FSEL R23, R23, |R8|, !P0 ;  /* 0x4000000817177208 */ /* 0x000fc80004000000 */
[----:B------:R-:W-:Y:S02]  /*01e0*/  IADD3 R0, PT, PT, R23, -0x3f3504f3, RZ ;  /* 0xc0cafb0d17007810 */ /* 0x000fe40007ffe0ff */
[C---:B-1----:R-:W-:Y:S02]  /*01f0*/  FSETP.GEU.AND P1, PT, |R9|.reuse, 1.175494350822287508e-38, PT ;  /* 0x008000000900780b */ /* 0x042fe40003f2e200 */
[----:B------:R-:W-:Y:S01]  /*0200*/  LOP3.LUT R16, R0, 0xff800000, RZ, 0xc0, !PT ;  /* 0xff80000000107812 */ /* 0x000fe200078ec0ff */
[----:B------:R-:W-:-:S03]  /*0210*/  FMUL R0, |R9|, 16777216 ;  /* 0x4b80000009007820 */ /* 0x000fc60000400200 */
[-C--:B------:R-:W-:Y:S02]  /*0220*/  IADD3 R23, PT, PT, R23, -R16.reuse, RZ ;  /* 0x8000001017177210 */ /* 0x080fe40007ffe0ff */
[----:B------:R-:W-:Y:S02]  /*0230*/  FSEL R0, R0, |R9|, !P1 ;  /* 0x4000000900007208 */ /* 0x000fe40004800000 */
[----:B------:R-:W-:Y:S01]  /*0240*/  I2FP.F32.S32 R16, R16 ;  /* 0x0000001000107245 */ /* 0x000fe20000201400 */
[C---:B------:R-:W-:Y:S01]  /*0250*/  FADD R17, R23.reuse, 1 ;  /* 0x3f80000017117421 */ /* 0x040fe20000000000 */
[----:B------:R-:W-:Y:S01]  /*0260*/  IADD3 R14, PT, PT, R0, -0x3f3504f3, RZ ;  /* 0xc0cafb0d000e7810 */ /* 0x000fe20007ffe0ff */
[----:B------:R-:W-:Y:S02]  /*0270*/  FADD R23, R23, -1 ;  /* 0xbf80000017177421 */ /* 0x000fe40000000000 */
[----:B------:R-:W0:Y:S01]  /*0280*/  MUFU.RCP R18, R17 ;  /* 0x0000001100127308 */ /* 0x000e220000001000 */
[----:B------:R-:W-:Y:S01]  /*0290*/  LOP3.LUT R21, R14, 0xff800000, RZ, 0xc0, !PT ;  /* 0xff8000000e157812 */ /* 0x000fe200078ec0ff */
[----:B------:R-:W-:-:S03]  /*02a0*/  FADD R15, R23, R23 ;  /* 0x00000017170f7221 */ /* 0x000fc60000000000 */
[-C--:B------:R-:W-:Y:S02]  /*02b0*/  IADD3 R24, PT, PT, R0, -R21.reuse, RZ ;  /* 0x8000001500187210 */ /* 0x080fe40007ffe0ff */
[----:B------:R-:W-:-:S03]  /*02c0*/  I2FP.F32.S32 R21, R21 ;  /* 0x0000001500157245 */ /* 0x000fc60000201400 */
[C---:B------:R-:W-:Y:S01]  /*02d0*/  FADD R14, R24.reuse, 1 ;  /* 0x3f800000180e7421 */ /* 0x040fe20000000000 */
[----:B------:R-:W-:-:S05]  /*02e0*/  FADD R24, R24, -1 ;  /* 0xbf80000018187421 */ /* 0x000fca0000000000 */
[----:B------:R-:W1:Y:S01]  /*02f0*/  MUFU.RCP R14, R14 ;  /* 0x0000000e000e7308 */ /* 0x000e620000001000 */
[----:B0-----:R-:W-:Y:S01]  /*0300*/  FMUL R0, R18, R15 ;  /* 0x0000000f12007220 */ /* 0x001fe20000400000 */
[----:B------:R-:W-:-:S03]  /*0310*/  FSEL R15, RZ, -24, P0 ;  /* 0xc1c00000ff0f7808 */ /* 0x000fc60000000000 */
[----:B------:R-:W-:Y:S01]  /*0320*/  FMUL R19, R0, R0 ;  /* 0x0000000000137220 */ /* 0x000fe20000400000 */
[----:B------:R-:W-:-:S03]  /*0330*/  FADD R17, R23, -R0 ;  /* 0x8000000017117221 */ /* 0x000fc60000000000 */
[----:B------:R-:W-:Y:S01]  /*0340*/  FFMA R22, R19, R27, 0.0032181653659790754318 ;  /* 0x3b52e7db13167423 */ /* 0x000fe2000000001b */
[----:B------:R-:W-:Y:S01]  /*0350*/  FADD R20, R17, R17 ;  /* 0x0000001111147221 */ /* 0x000fe20000000000 */
[----:B------:R-:W-:Y:S01]  /*0360*/  FFMA R17, R16, 1.1920928955078125e-07, R15 ;  /* 0x3400000010117823 */ /* 0x000fe2000000000f */
[----:B------:R-:W-:Y:S01]  /*0370*/  FADD R15, R24, R24 ;  /* 0x00000018180f7221 */ /* 0x000fe20000000000 */
[----:B------:R-:W-:Y:S01]  /*0380*/  FFMA R22, R19, R22, 0.018033718690276145935 ;  /* 0x3c93bb7313167423 */ /* 0x000fe20000000016 */
[----:B------:R-:W-:Y:S01]  /*0390*/  FFMA R23, R23, -R0, R20 ;  /* 0x8000000017177223 */ /* 0x000fe20000000014 */
[----:B------:R-:W-:Y:S01]  /*03a0*/  FSEL R20, RZ, -24, P1 ;  /* 0xc1c00000ff147808 */ /* 0x000fe20000800000 */
[----:B------:R-:W-:Y:S01]  /*03b0*/  FFMA R16, R0, 1.4426950216293334961, R17 ;  /* 0x3fb8aa3b00107823 */ /* 0x000fe20000000011 */
[----:B------:R-:W-:Y:S01]  /*03c0*/  FFMA R22, R19, R22, 0.12022458761930465698 ;  /* 0x3df6384f13167423 */ /* 0x000fe20000000016 */
[----:B-1----:R-:W-:Y:S01]  /*03d0*/  FMUL R15, R14, R15 ;  /* 0x0000000f0e0f7220 */ /* 0x002fe20000400000 */
[----:B------:R-:W-:Y:S01]  /*03e0*/  FMUL R23, R18, R23 ;  /* 0x0000001712177220 */ /* 0x000fe20000400000 */
[----:B------:R-:W-:Y:S01]  /*03f0*/  FFMA R20, R21, 1.1920928955078125e-07, R20 ;  /* 0x3400000015147823 */ /* 0x000fe20000000014 */
[----:B------:R-:W-:Y:S01]  /*0400*/  FMUL R19, R19, R22 ;  /* 0x0000001613137220 */ /* 0x000fe20000400000 */
[----:B------:R-:W-:Y:S01]  /*0410*/  FADD R18, R24, -R15 ;  /* 0x8000000f18127221 */ /* 0x000fe20000000000 */
[----:B------:R-:W-:Y:S01]  /*0420*/  FMUL R22, R15, R15 ;  /* 0x0000000f0f167220 */ /* 0x000fe20000400000 */
[----:B------:R-:W-:Y:S01]  /*0430*/  FADD R21, R17, -R16 ;  /* 0x8000001011157221 */ /* 0x000fe20000000000 */
[----:B------:R-:W-:Y:S01]  /*0440*/  FFMA R17, R15, 1.4426950216293334961, R20 ;  /* 0x3fb8aa3b0f117823 */ /* 0x000fe20000000014 */
[----:B------:R-:W-:Y:S01]  /*0450*/  FADD R25, R18, R18 ;  /* 0x0000001212197221 */ /* 0x000fe20000000000 */
[----:B------:R-:W-:Y:S01]  /*0460*/  FFMA R27, R22, R27, 0.0032181653659790754318 ;  /* 0x3b52e7db161b7423 */ /* 0x000fe2000000001b */
[----:B------:R-:W-:Y:S01]  /*0470*/  FFMA R18, R0, 1.4426950216293334961, R21 ;  /* 0x3fb8aa3b00127823 */ /* 0x000fe20000000015 */
[----:B------:R-:W-:Y:S01]  /*0480*/  FADD R20, R20, -R17 ;  /* 0x8000001114147221 */ /* 0x000fe20000000000 */
[----:B------:R-:W-:Y:S01]  /*0490*/  FFMA R25, R24, -R15, R25 ;  /* 0x8000000f18197223 */ /* 0x000fe20000000019 */
[----:B------:R-:W-:Y:S01]  /*04a0*/  FFMA R27, R22, R27, 0.018033718690276145935 ;  /* 0x3c93bb73161b7423 */ /* 0x000fe2000000001b */
[----:B------:R-:W-:Y:S01]  /*04b0*/  FFMA R21, R23, 1.4426950216293334961, R18 ;  /* 0x3fb8aa3b17157823 */ /* 0x000fe20000000012 */
[----:B------:R-:W-:Y:S01]  /*04c0*/  FFMA R20, R15, 1.4426950216293334961, R20 ;  /* 0x3fb8aa3b0f147823 */ /* 0x000fe20000000014 */
[----:B------:R-:W-:Y:S01]  /*04d0*/  FMUL R25, R14, R25 ;  /* 0x000000190e197220 */ /* 0x000fe20000400000 */
[----:B------:R-:W-:Y:S01]  /*04e0*/  FFMA R27, R22, R27, 0.12022458761930465698 ;  /* 0x3df6384f161b7423 */ /* 0x000fe2000000001b */
[----:B------:R-:W-:Y:S01]  /*04f0*/  FFMA R14, R0, 1.9251366722983220825e-08, R21 ;  /* 0x32a55e34000e7823 */ /* 0x000fe20000000015 */
[----:B------:R-:W-:Y:S01]  /*0500*/  FMUL R18, R19, 3 ;  /* 0x4040000013127820 */ /* 0x000fe20000400000 */
[----:B------:R-:W-:Y:S01]  /*0510*/  FFMA R20, R25, 1.4426950216293334961, R20 ;  /* 0x3fb8aa3b19147823 */ /* 0x000fe20000000014 */
[----:B------:R-:W-:Y:S01]  /*0520*/  FMUL R22, R22, R27 ;  /* 0x0000001b16167220 */ /* 0x000fe20000400000 */
[----:B------:R-:W-:Y:S01]  /*0530*/  FSETP.NEU.AND P1, PT, R9, 1, PT ;  /* 0x3f8000000900780b */ /* 0x000fe20003f2d000 */
[----:B------:R-:W-:Y:S01]  /*0540*/  FFMA R23, R23, R18, R14 ;  /* 0x0000001217177223 */ /* 0x000fe2000000000e */
[----:B------:R-:W-:Y:S01]  /*0550*/  FFMA R20, R15, 1.9251366722983220825e-08, R20 ;  /* 0x32a55e340f147823 */ /* 0x000fe20000000014 */
[----:B------:R-:W-:-:S02]  /*0560*/  FMUL R14, R22, 3 ;  /* 0x40400000160e7820 */ /* 0x000fc40000400000 */
[----:B------:R-:W-:Y:S02]  /*0570*/  FFMA R23, R0, R19, R23 ;  /* 0x0000001300177223 */ /* 0x000fe40000000017 */
[----:B------:R-:W-:Y:S02]  /*0580*/  FFMA R14, R25, R14, R20 ;  /* 0x0000000e190e7223 */ /* 0x000fe40000000014 */
[C---:B------:R-:W-:Y:S02]  /*0590*/  FADD R19, R16.reuse, R23 ;  /* 0x0000001710137221 */ /* 0x040fe40000000000 */
[----:B------:R-:W-:Y:S02]  /*05a0*/  FFMA R22, R15, R22, R14 ;  /* 0x000000160f167223 */ /* 0x000fe4000000000e */
[----:B------:R-:W-:Y:S01]  /*05b0*/  FMUL R14, R19, 2 ;  /* 0x40000000130e7820 */ /* 0x000fe20000400000 */
[----:B------:R-:W-:Y:S01]  /*05c0*/  FADD R16, -R16, R19 ;  /* 0x0000001310107221 */ /* 0x000fe20000000100 */
[----:B------:R-:W-:-:S02]  /*05d0*/  FADD R25, R17, R22 ;  /* 0x0000001611197221 */ /* 0x000fc40000000000 */
[----:B------:R-:W0:Y:S01]  /*05e0*/  FRND R21, R14 ;  /* 0x0000000e00157307 */ /* 0x000e220000201000 */
[----:B------:R-:W-:Y:S01]  /*05f0*/  FADD R16, R23, -R16 ;  /* 0x8000001017107221 */ /* 0x000fe20000000000 */
[----:B------:R-:W-:Y:S01]  /*0600*/  FMUL R0, R25, 2 ;  /* 0x4000000019007820 */ /* 0x000fe20000400000 */
[----:B------:R-:W-:Y:S01]  /*0610*/  FFMA R19, R19, 2, -R14 ;  /* 0x4000000013137823 */ /* 0x000fe2000000080e */
[----:B------:R-:W-:Y:S01]  /*0620*/  FADD R23, -R17, R25 ;  /* 0x0000001911177221 */ /* 0x000fe20000000100 */
[----:B------:R-:W-:Y:S01]  /*0630*/  FSETP.GEU.AND P3, PT, R14, RZ, PT ;  /* 0x000000ff0e00720b */ /* 0x000fe20003f6e000 */
[----:B------:R-:W-:Y:S01]  /*0640*/  FFMA R18, R25, 2, -R0 ;  /* 0x4000000019127823 */ /* 0x000fe20000000800 */
[----:B------:R-:W-:Y:S01]  /*0650*/  HFMA2 R25, -RZ, RZ, 0.64013671875, -15.109375 ;  /* 0x391fcb8eff197431 */ /* 0x000fe200000001ff */
[----:B------:R-:W1:Y:S01]  /*0660*/  FRND R15, R0 ;  /* 0x00000000000f7307 */ /* 0x000e620000201000 */
[----:B------:R-:W-:Y:S01]  /*0670*/  FFMA R16, R16, 2, R19 ;  /* 0x4000000010107823 */ /* 0x000fe20000000013 */
[----:B------:R-:W-:Y:S01]  /*0680*/  FADD R23, R22, -R23 ;  /* 0x8000001716177221 */ /* 0x000fe20000000000 */
[----:B------:R-:W-:-:S02]  /*0690*/  FSETP.GT.AND P2, PT, |R0|, 152, PT ;  /* 0x431800000000780b */ /* 0x000fc40003f44200 */
[----:B------:R-:W-:Y:S01]  /*06a0*/  FSETP.GEU.AND P5, PT, R0, RZ, PT ;  /* 0x000000ff0000720b */ /* 0x000fe20003fae000 */
[----:B------:R-:W-:Y:S01]  /*06b0*/  FFMA R18, R23, 2, R18 ;  /* 0x4000000017127823 */ /* 0x000fe20000000012 */
[----:B0-----:R-:W-:Y:S01]  /*06c0*/  FADD R17, R14, -R21 ;  /* 0x800000150e117221 */ /* 0x001fe20000000000 */
[----:B------:R-:W-:Y:S01]  /*06d0*/  FSETP.GT.AND P0, PT, R21, RZ, PT ;  /* 0x000000ff1500720b */ /* 0x000fe20003f04000 */
[----:B------:R0:W-:Y:S02]  /*06e0*/  F2I.NTZ R23, R0 ;  /* 0x0000000000177305 */ /* 0x0001e40000203100 */
[----:B------:R-:W-:Y:S01]  /*06f0*/  FADD R16, R16, R17 ;  /* 0x0000001110107221 */ /* 0x000fe20000000000 */
[----:B-1----:R-:W-:-:S03]  /*0700*/  FADD R19, R0, -R15 ;  /* 0x8000000f00137221 */ /* 0x002fc60000000000 */
[----:B------:R-:W-:Y:S01]  /*0710*/  FFMA R17, R16, R25, 0.0013391353422775864601 ;  /* 0x3aaf85ed10117423 */ /* 0x000fe20000000019 */
[----:B0-----:R-:W-:Y:S01]  /*0720*/  MOV R0, 0x3f800000 ;  /* 0x3f80000000007802 */ /* 0x001fe20000000f00 */
[----:B------:R-:W-:Y:S02]  /*0730*/  FADD R22, R18, R19 ;  /* 0x0000001312167221 */ /* 0x000fe40000000000 */
[----:B------:R-:W-:Y:S01]  /*0740*/  FFMA R17, R16, R17, 0.0096188392490148544312 ;  /* 0x3c1d985610117423 */ /* 0x000fe20000000011 */
[----:B------:R-:W0:Y:S01]  /*0750*/  F2I.NTZ R18, R14 ;  /* 0x0000000e00127305 */ /* 0x000e220000203100 */
[----:B------:R-:W-:Y:S02]  /*0760*/  FFMA R19, R22, R25, 0.0013391353422775864601 ;  /* 0x3aaf85ed16137423 */ /* 0x000fe40000000019 */
[----:B------:R-:W-:Y:S02]  /*0770*/  FFMA R17, R16, R17, 0.055503588169813156128 ;  /* 0x3d6357bb10117423 */ /* 0x000fe40000000011 */
[----:B------:R-:W-:-:S02]  /*0780*/  FFMA R19, R22, R19, 0.0096188392490148544312 ;  /* 0x3c1d985616137423 */ /* 0x000fc40000000013 */
[----:B------:R-:W-:Y:S02]  /*0790*/  FFMA R17, R16, R17, 0.24022644758224487305 ;  /* 0x3e75fdec10117423 */ /* 0x000fe40000000011 */
[----:B------:R-:W-:Y:S01]  /*07a0*/  FFMA R21, R22, R19, 0.055503588169813156128 ;  /* 0x3d6357bb16157423 */ /* 0x000fe20000000013 */
[----:B------:R-:W-:Y:S01]  /*07b0*/  SEL R19, RZ, 0x83000000, P0 ;  /* 0x83000000ff137807 */ /* 0x000fe20000000000 */
[----:B------:R-:W-:Y:S01]  /*07c0*/  FFMA R17, R16, R17, 0.69314718246459960938 ;  /* 0x3f31721810117423 */ /* 0x000fe20000000011 */
[----:B------:R-:W-:Y:S01]  /*07d0*/  FSETP.GT.AND P0, PT, R15, RZ, PT ;  /* 0x000000ff0f00720b */ /* 0x000fe20003f04000 */
[----:B------:R-:W-:Y:S01]  /*07e0*/  FFMA R21, R22, R21, 0.24022644758224487305 ;  /* 0x3e75fdec16157423 */ /* 0x000fe20000000015 */
[----:B------:R-:W-:Y:S01]  /*07f0*/  IADD3 R20, PT, PT, R19, 0x7f000000, RZ ;  /* 0x7f00000013147810 */ /* 0x000fe20007ffe0ff */
[----:B------:R-:W-:Y:S01]  /*0800*/  FFMA R17, R16, R17, 1 ;  /* 0x3f80000010117423 */ /* 0x000fe20000000011 */
[----:B------:R-:W-:Y:S01]  /*0810*/  SEL R16, RZ, 0x83000000, P0 ;  /* 0x83000000ff107807 */ /* 0x000fe20000000000 */
[----:B------:R-:W-:Y:S01]  /*0820*/  FFMA R21, R22, R21, 0.69314718246459960938 ;  /* 0x3f31721816157423 */ /* 0x000fe20000000015 */
[----:B------:R-:W-:Y:S01]  /*0830*/  FSETP.GT.AND P0, PT, |R14|, 152, PT ;  /* 0x431800000e00780b */ /* 0x000fe20003f04200 */
[----:B------:R-:W-:Y:S01]  /*0840*/  FMUL R17, R17, R20 ;  /* 0x0000001411117220 */ /* 0x000fe20000400000 */
[----:B------:R-:W-:Y:S01]  /*0850*/  IADD3 R20, PT, PT, R16, 0x7f000000, RZ ;  /* 0x7f00000010147810 */ /* 0x000fe20007ffe0ff */
[----:B------:R-:W-:Y:S01]  /*0860*/  FFMA R21, R22, R21, 1 ;  /* 0x3f80000016157423 */ /* 0x000fe20000000015 */
[----:B0-----:R-:W-:Y:S01]  /*0870*/  LEA R18, R18, -R19, 0x17 ;  /* 0x8000001312127211 */ /* 0x001fe200078eb8ff */
[----:B------:R-:W-:Y:S01]  /*0880*/  HFMA2 R15, -RZ, RZ, 1.875, 0 ;  /* 0x3f800000ff0f7431 */ /* 0x000fe200000001ff */
[----:B------:R-:W-:Y:S01]  /*0890*/  LEA R23, R23, -R16, 0x17 ;  /* 0x8000001017177211 */ /* 0x000fe200078eb8ff */
[----:B------:R-:W-:-:S02]  /*08a0*/  FMUL R20, R21, R20 ;  /* 0x0000001415147220 */ /* 0x000fc40000400000 */
[----:B------:R-:W-:Y:S02]  /*08b0*/  FMUL R36, R17, R18 ;  /* 0x0000001211247220 */ /* 0x000fe40000400000 */
[----:B------:R-:W-:Y:S01]  /*08c0*/  FMUL R37, R20, R23 ;  /* 0x0000001714257220 */ /* 0x000fe20000400000 */
[----:B------:R-:W-:Y:S02]  /*08d0*/  @P2 FSEL R37, RZ, +INF , !P5 ;  /* 0x7f800000ff252808 */ /* 0x000fe40006800000 */
[----:B------:R-:W-:Y:S01]  /*08e0*/  @P0 FSEL R36, RZ, +INF , !P3 ;  /* 0x7f800000ff240808 */ /* 0x000fe20005800000 */
[----:B------:R-:W-:Y:S06]  /*08f0*/  @!P4 BRA `(.L_x_1) ;  /* 0x000000000020c947 */ /* 0x000fec0003800000 */
[----:B------:R-:W-:-:S13]  /*0900*/  FSETP.NAN.AND P0, PT, |R8|, |R8|, PT ;  /* 0x400000080800720b */ /* 0x000fda0003f08200 */
[----:B------:R-:W-:Y:S01]  /*0910*/  @P0 FADD R0, R8, 2 ;  /* 0x4000000008000421 */ /* 0x000fe20000000000 */
[----:B------:R-:W-:Y:S06]  /*0920*/  @P0 BRA `(.L_x_1) ;  /* 0x0000000000140947 */ /* 0x000fec0003800000 */
[C---:B------:R-:W-:Y:S02]  /*0930*/  FSETP.NEU.AND P0, PT, |R8|.reuse, +INF , PT ;  /* 0x7f8000000800780b */ /* 0x040fe40003f0d200 */
[----:B------:R-:W-:Y:S02]  /*0940*/  MOV R0, R36 ;  /* 0x0000002400007202 */ /* 0x000fe40000000f00 */
[----:B------:R-:W-:-:S13]  /*0950*/  FSETP.NEU.AND P0, PT, R8, RZ, P0 ;  /* 0x000000ff0800720b */ /* 0x000fda000070d000 */
[----:B------:R-:W-:-:S05]  /*0960*/  @!P0 FADD R14, R8, R8 ;  /* 0x00000008080e8221 */ /* 0x000fca0000000000 */
[----:B------:R-:W-:-:S07]  /*0970*/  @!P0 LOP3.LUT R0, R14, 0x7fffffff, RZ, 0xc0, !PT ;  /* 0x7fffffff0e008812 */ /* 0x000fce00078ec0ff */
.L_x_1:
[----:B------:R-:W-:Y:S05]  /*0980*/  BSYNC.RECONVERGENT B0 ;  /* 0x0000000000007941 */ /* 0x000fea0003800200 */
.L_x_0:
[----:B------:R-:W-:Y:S04]  /*0990*/  BSSY.RECONVERGENT B0, `(.L_x_2) ;  /* 0x000000a000007945 */ /* 0x000fe80003800200 */
[----:B------:R-:W-:Y:S05]  /*09a0*/  @!P1 BRA `(.L_x_3) ;  /* 0x0000000000209947 */ /* 0x000fea0003800000 */
        /* <DEDUP_REMOVED lines=8> */
.L_x_3:
[----:B------:R-:W-:Y:S05]  /*0a30*/  BSYNC.RECONVERGENT B0 ;  /* 0x0000000000007941 */ /* 0x000fea0003800200 */
.L_x_2:
[----:B------:R-:W-:Y:S01]  /*0a40*/  FADD R15, R15, R0 ;  /* 0x000000000f0f7221 */ /* 0x000fe20000000000 */
[----:B------:R-:W-:Y:S03]  /*0a50*/  BSSY.RECONVERGENT B0, `(.L_x_4) ;  /* 0x000000d000007945 */ /* 0x000fe60003800200 */
[----:B------:R0:W1:Y:S01]  /*0a60*/  MUFU.RSQ R14, R15 ;  /* 0x0000000f000e7308 */ /* 0x0000620000001400 */
[----:B------:R-:W-:-:S04]  /*0a70*/  IADD3 R0, PT, PT, R15, -0xd000000, RZ ;  /* 0xf30000000f007810 */ /* 0x000fc80007ffe0ff */
[----:B------:R-:W-:-:S13]  /*0a80*/  ISETP.GT.U32.AND P0, PT, R0, 0x727fffff, PT ;  /* 0x727fffff0000780c */ /* 0x000fda0003f04070 */
[----:B01----:R-:W-:Y:S05]  /*0a90*/  @!P0 BRA `(.L_x_5) ;  /* 0x0000000000108947 */ /* 0x003fea0003800000 */
[----:B------:R-:W-:Y:S02]  /*0aa0*/  MOV R0, R15 ;  /* 0x0000000f00007202 */ /* 0x000fe40000000f00 */
[----:B------:R-:W-:-:S07]  /*0ab0*/  MOV R19, 0xad0 ;  /* 0x00000ad000137802 */ /* 0x000fce0000000f00 */
[----:B------:R-:W-:Y:S05]  /*0ac0*/  CALL.REL.NOINC `($__internal_2_$__cuda_sm20_sqrt_rn_f32_slowpath) ;  /* 0x0000002800887944 */ /* 0x000fea0003c00000 */
[----:B------:R-:W-:Y:S05]  /*0ad0*/  BRA `(.L_x_6) ;  /* 0x0000000000107947 */ /* 0x000fea0003800000 */
.L_x_5:
[----:B------:R-:W-:Y:S01]  /*0ae0*/  FMUL.FTZ R0, R15, R14 ;  /* 0x0000000e0f007220 */ /* 0x000fe20000410000 */
[----:B------:R-:W-:-:S03]  /*0af0*/  FMUL.FTZ R14, R14, 0.5 ;  /* 0x3f0000000e0e7820 */ /* 0x000fc60000410000 */
[----:B------:R-:W-:-:S04]  /*0b00*/  FFMA R15, -R0, R0, R15 ;  /* 0x00000000000f7223 */ /* 0x000fc8000000010f */
[----:B------:R-:W-:-:S07]  /*0b10*/  FFMA R0, R15, R14, R0 ;  /* 0x0000000e0f007223 */ /* 0x000fce0000000000 */
.L_x_6:
[----:B------:R-:W-:Y:S05]  /*0b20*/  BSYNC.RECONVERGENT B0 ;  /* 0x0000000000007941 */ /* 0x000fea0003800200 */
.L_x_4:
[----:B------:R-:W-:Y:S01]  /*0b30*/  FSETP.NEU.AND P0, PT, R0, 1, PT ;  /* 0x3f8000000000780b */ /* 0x000fe20003f0d000 */
[----:B------:R-:W-:Y:S01]  /*0b40*/  BSSY.RECONVERGENT B0, `(.L_x_7) ;  /* 0x0000044000007945 */ /* 0x000fe20003800200 */
[----:B------:R-:W-:-:S11]  /*0b50*/  HFMA2 R14, -RZ, RZ, 1.875, 0 ;  /* 0x3f800000ff0e7431 */ /* 0x000fd600000001ff */
[----:B------:R-:W-:Y:S05]  /*0b60*/  @!P0 BRA `(.L_x_8) ;  /* 0x0000000400048947 */ /* 0x000fea0003800000 */
[----:B------:R-:W-:-:S13]  /*0b70*/  FSETP.NAN.AND P0, PT, |R0|, |R0|, PT ;  /* 0x400000000000720b */ /* 0x000fda0003f08200 */
[----:B------:R-:W-:Y:S01]  /*0b80*/  @P0 FADD R14, R0, 2 ;  /* 0x40000000000e0421 */ /* 0x000fe20000000000 */
[----:B------:R-:W-:Y:S06]  /*0b90*/  @P0 BRA `(.L_x_8) ;  /* 0x0000000000f80947 */ /* 0x000fec0003800000 */
[C---:B------:R-:W-:Y:S01]  /*0ba0*/  FMUL R15, |R0|.reuse, 16777216 ;  /* 0x4b800000000f7820 */ /* 0x040fe20000400200 */
[----:B------:R-:W-:Y:S02]  /*0bb0*/  FSETP.GEU.AND P0, PT, |R0|, 1.175494350822287508e-38, PT ;  /* 0x008000000000780b */ /* 0x000fe40003f0e200 */
[----:B------:R-:W-:Y:S02]  /*0bc0*/  MOV R20, 0x3a2c32e4 ;  /* 0x3a2c32e400147802 */ /* 0x000fe40000000f00 */
[----:B------:R-:W-:-:S04]  /*0bd0*/  FSEL R15, R15, |R0|, !P0 ;  /* 0x400000000f0f7208 */ /* 0x000fc80004000000 */
[----:B------:R-:W-:-:S04]  /*0be0*/  IADD3 R14, PT, PT, R15, -0x3f3504f3, RZ ;  /* 0xc0cafb0d0f0e7810 */ /* 0x000fc80007ffe0ff */
[----:B------:R-:W-:-:S04]  /*0bf0*/  LOP3.LUT R14, R14, 0xff800000, RZ, 0xc0, !PT ;  /* 0xff8000000e0e7812 */ /* 0x000fc800078ec0ff */
[-C--:B------:R-:W-:Y:S02]  /*0c00*/  IADD3 R15, PT, PT, R15, -R14.reuse, RZ ;  /* 0x8000000e0f0f7210 */ /* 0x080fe40007ffe0ff */
[----:B------:R-:W-:-:S03]  /*0c10*/  I2FP.F32.S32 R14, R14 ;  /* 0x0000000e000e7245 */ /* 0x000fc60000201400 */
[C---:B------:R-:W-:Y:S01]  /*0c20*/  FADD R17, R15.reuse, 1 ;  /* 0x3f8000000f117421 */ /* 0x040fe20000000000 */
[----:B------:R-:W-:Y:S01]  /*0c30*/  FADD R16, R15, -1 ;  /* 0xbf8000000f107421 */ /* 0x000fe20000000000 */
[----:B------:R-:W-:Y:S02]  /*0c40*/  FSEL R15, RZ, -24, P0 ;  /* 0xc1c00000ff0f7808 */ /* 0x000fe40000000000 */
[----:B------:R-:W-:Y:S01]  /*0c50*/  FSETP.NEU.AND P0, PT, |R0|, +INF , PT ;  /* 0x7f8000000000780b */ /* 0x000fe20003f0d200 */
[----:B------:R-:W-:Y:S01]  /*0c60*/  FADD R18, R16, R16 ;  /* 0x0000001010127221 */ /* 0x000fe20000000000 */
[----:B------:R-:W0:Y:S01]  /*0c70*/  MUFU.RCP R17, R17 ;  /* 0x0000001100117308 */ /* 0x000e220000001000 */
[----:B------:R-:W-:Y:S01]  /*0c80*/  FFMA R14, R14, 1.1920928955078125e-07, R15 ;  /* 0x340000000e0e7823 */ /* 0x000fe2000000000f */
[----:B------:R-:W-:-:S13]  /*0c90*/  FSETP.NEU.AND P0, PT, R0, RZ, P0 ;  /* 0x000000ff0000720b */ /* 0x000fda000070d000 */
[----:B------:R-:W-:Y:S01]  /*0ca0*/  @!P0 FADD R0, R0, R0 ;  /* 0x0000000000008221 */ /* 0x000fe20000000000 */
[----:B0-----:R-:W-:-:S04]  /*0cb0*/  FMUL R19, R17, R18 ;  /* 0x0000001211137220 */ /* 0x001fc80000400000 */
[----:B------:R-:W-:Y:S01]  /*0cc0*/  FADD R18, R16, -R19 ;  /* 0x8000001310127221 */ /* 0x000fe20000000000 */
[CC--:B------:R-:W-:Y:S01]  /*0cd0*/  FMUL R15, R19.reuse, R19.reuse ;  /* 0x00000013130f7220 */ /* 0x0c0fe20000400000 */
[----:B------:R-:W-:Y:S02]  /*0ce0*/  FFMA R23, R19, 1.4426950216293334961, R14 ;  /* 0x3fb8aa3b13177823 */ /* 0x000fe4000000000e */
[----:B------:R-:W-:Y:S01]  /*0cf0*/  FADD R21, R18, R18 ;  /* 0x0000001212157221 */ /* 0x000fe20000000000 */
[C---:B------:R-:W-:Y:S01]  /*0d00*/  FFMA R18, R15.reuse, R20, 0.0032181653659790754318 ;  /* 0x3b52e7db0f127423 */ /* 0x040fe20000000014 */
[----:B------:R-:W-:Y:S02]  /*0d10*/  FADD R14, R14, -R23 ;  /* 0x800000170e0e7221 */ /* 0x000fe40000000000 */
[----:B------:R-:W-:Y:S01]  /*0d20*/  FFMA R16, R16, -R19, R21 ;  /* 0x8000001310107223 */ /* 0x000fe20000000015 */
[----:B------:R-:W-:Y:S01]  /*0d30*/  FFMA R18, R15, R18, 0.018033718690276145935 ;  /* 0x3c93bb730f127423 */ /* 0x000fe20000000012 */
[----:B------:R-:W-:-:S02]  /*0d40*/  FFMA R21, R19, 1.4426950216293334961, R14 ;  /* 0x3fb8aa3b13157823 */ /* 0x000fc4000000000e */
[----:B------:R-:W-:Y:S01]  /*0d50*/  FMUL R16, R17, R16 ;  /* 0x0000001011107220 */ /* 0x000fe20000400000 */
[----:B------:R-:W-:-:S03]  /*0d60*/  FFMA R18, R15, R18, 0.12022458761930465698 ;  /* 0x3df6384f0f127423 */ /* 0x000fc60000000012 */
[----:B------:R-:W-:Y:S01]  /*0d70*/  FFMA R14, R16, 1.4426950216293334961, R21 ;  /* 0x3fb8aa3b100e7823 */ /* 0x000fe20000000015 */
[----:B------:R-:W-:-:S03]  /*0d80*/  FMUL R18, R15, R18 ;  /* 0x000000120f127220 */ /* 0x000fc60000400000 */
[----:B------:R-:W-:Y:S01]  /*0d90*/  FFMA R17, R19, 1.9251366722983220825e-08, R14 ;  /* 0x32a55e3413117823 */ /* 0x000fe2000000000e */
[----:B------:R-:W-:-:S04]  /*0da0*/  FMUL R15, R18, 3 ;  /* 0x40400000120f7820 */ /* 0x000fc80000400000 */
[----:B------:R-:W-:Y:S01]  /*0db0*/  FFMA R15, R16, R15, R17 ;  /* 0x0000000f100f7223 */ /* 0x000fe20000000011 */
[----:B------:R-:W-:-:S03]  /*0dc0*/  HFMA2 R17, -RZ, RZ, 0.64013671875, -15.109375 ;  /* 0x391fcb8eff117431 */ /* 0x000fc600000001ff */
[----:B------:R-:W-:-:S04]  /*0dd0*/  FFMA R18, R19, R18, R15 ;  /* 0x0000001213127223 */ /* 0x000fc8000000000f */
[----:B------:R-:W-:-:S04]  /*0de0*/  FADD R14, R23, R18 ;  /* 0x00000012170e7221 */ /* 0x000fc80000000000 */
[----:B------:R-:W-:Y:S01]  /*0df0*/  FMUL R15, R14, 2 ;  /* 0x400000000e0f7820 */ /* 0x000fe20000400000 */
[----:B------:R-:W-:-:S03]  /*0e00*/  FADD R23, -R23, R14 ;  /* 0x0000000e17177221 */ /* 0x000fc60000000100 */
[----:B------:R-:W0:Y:S01]  /*0e10*/  FRND R16, R15 ;  /* 0x0000000f00107307 */ /* 0x000e220000201000 */
[----:B------:R-:W-:Y:S01]  /*0e20*/  FADD R23, R18, -R23 ;  /* 0x8000001712177221 */ /* 0x000fe20000000000 */
[----:B------:R-:W-:Y:S01]  /*0e30*/  FFMA R14, R14, 2, -R15 ;  /* 0x400000000e0e7823 */ /* 0x000fe2000000080f */
[----:B------:R-:W-:-:S03]  /*0e40*/  FSETP.GT.AND P2, PT, |R15|, 152, PT ;  /* 0x431800000f00780b */ /* 0x000fc60003f44200 */
[----:B------:R-:W-:Y:S01]  /*0e50*/  FFMA R23, R23, 2, R14 ;  /* 0x4000000017177823 */ /* 0x000fe2000000000e */
[----:B0-----:R-:W-:Y:S01]  /*0e60*/  FADD R14, R15, -R16 ;  /* 0x800000100f0e7221 */ /* 0x001fe20000000000 */
[----:B------:R-:W-:-:S03]  /*0e70*/  FSETP.GT.AND P1, PT, R16, RZ, PT ;  /* 0x000000ff1000720b */ /* 0x000fc60003f24000 */
[----:B------:R-:W-:Y:S01]  /*0e80*/  FADD R14, R14, R23 ;  /* 0x000000170e0e7221 */ /* 0x000fe20000000000 */
[----:B------:R-:W-:Y:S02]  /*0e90*/  SEL R16, RZ, 0x83000000, P1 ;  /* 0x83000000ff107807 */ /* 0x000fe40000800000 */
[----:B------:R-:W-:Y:S01]  /*0ea0*/  FSETP.GEU.AND P1, PT, R15, RZ, PT ;  /* 0x000000ff0f00720b */ /* 0x000fe20003f2e000 */
[----:B------:R-:W-:Y:S01]  /*0eb0*/  FFMA R17, R14, R17, 0.0013391353422775864601 ;  /* 0x3aaf85ed0e117423 */ /* 0x000fe20000000011 */
[----:B------:R-:W-:-:S03]  /*0ec0*/  IADD3 R18, PT, PT, R16, 0x7f000000, RZ ;  /* 0x7f00000010127810 */ /* 0x000fc60007ffe0ff */
[C---:B------:R-:W-:Y:S02]  /*0ed0*/  FFMA R19, R14.reuse, R17, 0.0096188392490148544312 ;  /* 0x3c1d98560e137423 */ /* 0x040fe40000000011 */
[----:B------:R-:W0:Y:S02]  /*0ee0*/  F2I.NTZ R17, R15 ;  /* 0x0000000f00117305 */ /* 0x000e240000203100 */
[----:B------:R-:W-:-:S04]  /*0ef0*/  FFMA R19, R14, R19, 0.055503588169813156128 ;  /* 0x3d6357bb0e137423 */ /* 0x000fc80000000013 */
[----:B------:R-:W-:-:S04]  /*0f00*/  FFMA R19, R14, R19, 0.24022644758224487305 ;  /* 0x3e75fdec0e137423 */ /* 0x000fc80000000013 */
[----:B------:R-:W-:-:S04]  /*0f10*/  FFMA R19, R14, R19, 0.69314718246459960938 ;  /* 0x3f3172180e137423 */ /* 0x000fc80000000013 */
[----:B------:R-:W-:Y:S01]  /*0f20*/  FFMA R19, R14, R19, 1 ;  /* 0x3f8000000e137423 */ /* 0x000fe20000000013 */
[----:B0-----:R-:W-:Y:S02]  /*0f30*/  LEA R17, R17, -R16, 0x17 ;  /* 0x8000001011117211 */ /* 0x001fe400078eb8ff */
[----:B------:R-:W-:Y:S01]  /*0f40*/  FSEL R14, RZ, +INF , !P1 ;  /* 0x7f800000ff0e7808 */ /* 0x000fe20004800000 */
[----:B------:R-:W-:-:S04]  /*0f50*/  FMUL R18, R18, R19 ;  /* 0x0000001312127220 */ /* 0x000fc80000400000 */
[----:B------:R-:W-:Y:S01]  /*0f60*/  @!P2 FMUL R14, R17, R18 ;  /* 0x00000012110ea220 */ /* 0x000fe20000400000 */
[----:B------:R-:W-:-:S07]  /*0f70*/  @!P0 LOP3.LUT R14, R0, 0x7fffffff, RZ, 0xc0, !PT ;  /* 0x7fffffff000e8812 */ /* 0x000fce00078ec0ff */
.L_x_8:
[----:B------:R-:W-:Y:S05]  /*0f80*/  BSYNC.RECONVERGENT B0 ;  /* 0x0000000000007941 */ /* 0x000fea0003800200 */
.L_x_7:
[----:B------:R-:W0:Y:S01]  /*0f90*/  LDCU.64 UR4, c[0x0][0x3d0] ;  /* 0x00007a00ff0477ac */ /* 0x000e220008000a00 */
[----:B------:R-:W-:Y:S01]  /*0fa0*/  MOV R15, 0x3f800000 ;  /* 0x3f800000000f7802 */ /* 0x000fe20000000f00 */
[----:B0-----:R-:W0:Y:S02]  /*0fb0*/  F2F.F32.F64 R0, UR4 ;  /* 0x0000000400007d10 */ /* 0x001e240008301000 */
[----:B0-----:R-:W-:-:S13]  /*0fc0*/  FSETP.NEU.AND P0, PT, R0, 1, PT ;  /* 0x3f8000000000780b */ /* 0x001fda0003f0d000 */
[----:B------:R-:W-:Y:S05]  /*0fd0*/  @!P0 BRA `(.L_x_9) ;  /* 0x0000000400048947 */ /* 0x000fea0003800000 */
[----:B------:R-:W-:-:S13]  /*0fe0*/  FSETP.NAN.AND P0, PT, |R0|, |R0|, PT ;  /* 0x400000000000720b */ /* 0x000fda0003f08200 */
[----:B------:R-:W-:Y:S01]  /*0ff0*/  @P0 FADD R15, R0, 2 ;  /* 0x40000000000f0421 */ /* 0x000fe20000000000 */
[----:B------:R-:W-:Y:S06]  /*1000*/  @P0 BRA `(.L_x_9) ;  /* 0x0000000000f80947 */ /* 0x000fec0003800000 */
[C---:B------:R-:W-:Y:S01]  /*1010*/  FMUL R15, |R0|.reuse, 16777216 ;  /* 0x4b800000000f7820 */ /* 0x040fe20000400200 */
[----:B------:R-:W-:Y:S01]  /*1020*/  FSETP.GEU.AND P0, PT, |R0|, 1.175494350822287508e-38, PT ;  /* 0x008000000000780b */ /* 0x000fe20003f0e200 */
[----:B------:R-:W-:-:S03]  /*1030*/  HFMA2 R21, -RZ, RZ, 0.771484375, 0.21533203125 ;  /* 0x3a2c32e4ff157431 */ /* 0x000fc600000001ff */
        /* <DEDUP_REMOVED lines=31> */
[----:B------:R-:W-:-:S03]  /*1230*/  MOV R18, 0x391fcb8e ;  /* 0x391fcb8e00127802 */ /* 0x000fc60000000f00 */
        /* <DEDUP_REMOVED lines=27> */
.L_x_9:
        /* <DEDUP_REMOVED lines=10> */
.L_x_11:
[----:B------:R-:W-:Y:S01]  /*1490*/  FMUL.FTZ R0, R15, R14 ;  /* 0x0000000e0f007220 */ /* 0x000fe20000410000 */
[----:B------:R-:W-:-:S03]  /*14a0*/  FMUL.FTZ R14, R14, 0.5 ;  /* 0x3f0000000e0e7820 */ /* 0x000fc60000410000 */
[----:B------:R-:W-:-:S04]  /*14b0*/  FFMA R15, -R0, R0, R15 ;  /* 0x00000000000f7223 */ /* 0x000fc8000000010f */
[----:B------:R-:W-:-:S07]  /*14c0*/  FFMA R0, R15, R14, R0 ;  /* 0x0000000e0f007223 */ /* 0x000fce0000000000 */
.L_x_12:
[----:B------:R-:W-:Y:S05]  /*14d0*/  BSYNC.RECONVERGENT B0 ;  /* 0x0000000000007941 */ /* 0x000fea0003800200 */
.L_x_10:
[----:B------:R-:W0:Y:S01]  /*14e0*/  LDC.64 R18, c[0x0][0x3c8] ;  /* 0x0000f200ff127b82 */ /* 0x000e220000000a00 */
[----:B------:R-:W1:Y:S01]  /*14f0*/  LDCU.64 UR4, c[0x0][0x3d8] ;  /* 0x00007b00ff0477ac */ /* 0x000e620008000a00 */
[----:B0-----:R-:W-:-:S08]  /*1500*/  DMUL R18, R18, 4 ;  /* 0x4010000012127828 */ /* 0x001fd00000000000 */
[----:B-1----:R-:W-:-:S06]  /*1510*/  DMUL R18, R18, UR4 ;  /* 0x0000000412127c28 */ /* 0x002fcc0008000000 */
[----:B------:R-:W0:Y:S04]  /*1520*/  MUFU.RCP64H R17, R19 ;  /* 0x0000001300117308 */ /* 0x000e280000001800 */
[----:B------:R-:W-:-:S04]  /*1530*/  IADD3 R16, PT, PT, R19, 0x300402, RZ ;  /* 0x0030040213107810 */ /* 0x000fc80007ffe0ff */
[----:B------:R-:W-:Y:S02]  /*1540*/  FSETP.GEU.AND P0, PT, |R16|, 5.8789094863358348022e-39, PT ;  /* 0x004004021000780b */ /* 0x000fe40003f0e200 */
[----:B0-----:R-:W-:-:S08]  /*1550*/  DFMA R14, -R18, R16, 1 ;  /* 0x3ff00000120e742b */ /* 0x001fd00000000110 */
[----:B------:R-:W-:-:S08]  /*1560*/  DFMA R14, R14, R14, R14 ;  /* 0x0000000e0e0e722b */ /* 0x000fd0000000000e */
[----:B------:R-:W-:Y:S02]  /*1570*/  DFMA R20, R16, R14, R16 ;  /* 0x0000000e1014722b */ /* 0x000fe40000000010 */
[----:B------:R0:W1:Y:S06]  /*1580*/  F2F.F64.F32 R14, R0 ;  /* 0x00000000000e7310 */ /* 0x00006c0000201800 */
[----:B------:R-:W-:-:S08]  /*1590*/  DFMA R22, -R18, R20, 1 ;  /* 0x3ff000001216742b */ /* 0x000fd00000000114 */
[----:B------:R-:W-:Y:S01]  /*15a0*/  DFMA R16, R20, R22, R20 ;  /* 0x000000161410722b */ /* 0x000fe20000000014 */
[----:B01----:R-:W-:Y:S10]  /*15b0*/  @P0 BRA `(.L_x_13) ;  /* 0x0000000000180947 */ /* 0x003ff40003800000 */
[----:B------:R-:W-:-:S04]  /*15c0*/  LOP3.LUT R0, R19, 0x7fffffff, RZ, 0xc0, !PT ;  /* 0x7fffffff13007812 */ /* 0x000fc800078ec0ff */
[----:B------:R-:W-:Y:S02]  /*15d0*/  IADD3 R20, PT, PT, R0, -0x100000, RZ ;  /* 0xfff0000000147810 */ /* 0x000fe40007ffe0ff */
[----:B------:R-:W-:-:S07]  /*15e0*/  MOV R0, 0x1600 ;  /* 0x0000160000007802 */ /* 0x000fce0000000f00 */
[----:B------:R-:W-:Y:S05]  /*15f0*/  CALL.REL.NOINC `($__internal_0_$__cuda_sm20_dblrcp_rn_slowpath_v3) ;  /* 0x0000001400b07944 */ /* 0x000fea0003c00000 */
[----:B------:R-:W-:Y:S02]  /*1600*/  MOV R16, R18 ;  /* 0x0000001200107202 */ /* 0x000fe40000000f00 */
[----:B------:R-:W-:-:S07]  /*1610*/  MOV R17, R19 ;  /* 0x0000001300117202 */ /* 0x000fce0000000f00 */
.L_x_13:
[----:B------:R-:W0:Y:S01]  /*1620*/  LDC.64 R26, c[0x0][0x3d0] ;  /* 0x0000f400ff1a7b82 */ /* 0x000e220000000a00 */
[----:B------:R-:W-:Y:S01]  /*1630*/  MOV R20, 0x1 ;  /* 0x0000000100147802 */ /* 0x000fe20000000f00 */
[----:B------:R-:W-:Y:S01]  /*1640*/  BSSY.RECONVERGENT B0, `(.L_x_14) ;  /* 0x0000033000007945 */ /* 0x000fe20003800200 */
[----:B0-----:R-:W-:-:S06]  /*1650*/  DADD R22, R14, R26 ;  /* 0x000000000e167229 */ /* 0x001fcc000000001a */
[----:B------:R0:W1:Y:S02]  /*1660*/  F2F.F32.F64 R38, R22 ;  /* 0x0000001600267310 */ /* 0x0000640000301000 */
[----:B------:R-:W-:-:S06]  /*1670*/  DMUL R24, R14, R22 ;  /* 0x000000160e187228 */ /* 0x000fcc0000000000 */
[----:B------:R-:W2:Y:S01]  /*1680*/  MUFU.RCP64H R21, R25 ;  /* 0x0000001900157308 */ /* 0x000ea20000001800 */
[----:B0-----:R-:W-:Y:S01]  /*1690*/  MOV R23, 0x3e055027 ;  /* 0x3e05502700177802 */ /* 0x001fe20000000f00 */
[C---:B-1----:R-:W-:Y:S01]  /*16a0*/  FMUL R19, R38.reuse, 8388608 ;  /* 0x4b00000026137820 */ /* 0x042fe20000400000 */
[----:B------:R-:W-:-:S04]  /*16b0*/  FSETP.GEU.AND P0, PT, R38, 1.175494350822287508e-38, PT ;  /* 0x008000002600780b */ /* 0x000fc80003f0e000 */
[----:B------:R-:W-:-:S04]  /*16c0*/  FSEL R0, R19, R38, !P0 ;  /* 0x0000002613007208 */ /* 0x000fc80004000000 */
[----:B------:R-:W-:Y:S01]  /*16d0*/  IADD3 R29, PT, PT, R0, -0x3f2aaaab, RZ ;  /* 0xc0d55555001d7810 */ /* 0x000fe20007ffe0ff */
[----:B--2---:R-:W-:-:S03]  /*16e0*/  DFMA R18, -R24, R20, 1 ;  /* 0x3ff000001812742b */ /* 0x004fc60000000114 */
[----:B------:R-:W-:-:S04]  /*16f0*/  LOP3.LUT R29, R29, 0xff800000, RZ, 0xc0, !PT ;  /* 0xff8000001d1d7812 */ /* 0x000fc800078ec0ff */
[-C--:B------:R-:W-:Y:S01]  /*1700*/  IADD3 R30, PT, PT, R0, -R29.reuse, RZ ;  /* 0x8000001d001e7210 */ /* 0x080fe20007ffe0ff */
[----:B------:R-:W-:Y:S01]  /*1710*/  DFMA R18, R18, R18, R18 ;  /* 0x000000121212722b */ /* 0x000fe20000000012 */
[----:B------:R-:W-:-:S03]  /*1720*/  I2FP.F32.S32 R32, R29 ;  /* 0x0000001d00207245 */ /* 0x000fc60000201400 */
[----:B------:R-:W-:-:S04]  /*1730*/  FADD R30, R30, -1 ;  /* 0xbf8000001e1e7421 */ /* 0x000fc80000000000 */
[----:B------:R-:W-:Y:S01]  /*1740*/  DFMA R20, R20, R18, R20 ;  /* 0x000000121414722b */ /* 0x000fe20000000014 */
[----:B------:R-:W-:Y:S01]  /*1750*/  FFMA R23, R30, -R23, 0.14084610342979431152 ;  /* 0x3e1039f61e177423 */ /* 0x000fe20000000817 */
[----:B------:R-:W-:-:S03]  /*1760*/  DFMA R18, R26, 2, R14 ;  /* 0x400000001a12782b */ /* 0x000fc6000000000e */
[----:B------:R-:W-:-:S03]  /*1770*/  FFMA R31, R30, R23, -0.12148627638816833496 ;  /* 0xbdf8cdcc1e1f7423 */ /* 0x000fc60000000017 */
[----:B------:R-:W-:Y:S01]  /*1780*/  DFMA R22, -R24, R20, 1 ;  /* 0x3ff000001816742b */ /* 0x000fe20000000114 */
[----:B------:R-:W-:Y:S01]  /*1790*/  FFMA R31, R30, R31, 0.13980610668659210205 ;  /* 0x3e0f29551e1f7423 */ /* 0x000fe2000000001f */
[----:B------:R-:W-:-:S03]  /*17a0*/  DMUL R26, R18, R26 ;  /* 0x0000001a121a7228 */ /* 0x000fc60000000000 */
[----:B------:R-:W-:-:S03]  /*17b0*/  FFMA R31, R30, R31, -0.16684235632419586182 ;  /* 0xbe2ad8b91e1f7423 */ /* 0x000fc6000000001f */
[----:B------:R-:W-:Y:S01]  /*17c0*/  DFMA R22, R20, R22, R20 ;  /* 0x000000161416722b */ /* 0x000fe20000000014 */
[----:B------:R-:W-:-:S03]  /*17d0*/  FFMA R31, R30, R31, 0.20012299716472625732 ;  /* 0x3e4ced0b1e1f7423 */ /* 0x000fc6000000001f */
[----:B------:R-:W-:Y:S01]  /*17e0*/  FSETP.GEU.AND P1, PT, |R27|, 6.5827683646048100446e-37, PT ;  /* 0x036000001b00780b */ /* 0x000fe20003f2e200 */
[----:B------:R-:W-:-:S03]  /*17f0*/  FFMA R31, R30, R31, -0.24999669194221496582 ;  /* 0xbe7fff221e1f7423 */ /* 0x000fc6000000001f */
[----:B------:R-:W-:Y:S01]  /*1800*/  DMUL R20, R26, R22 ;  /* 0x000000161a147228 */ /* 0x000fe20000000000 */
[----:B------:R-:W-:Y:S01]  /*1810*/  FFMA R33, R30, R31, 0.33333182334899902344 ;  /* 0x3eaaaa781e217423 */ /* 0x000fe2000000001f */
[----:B------:R-:W-:Y:S02]  /*1820*/  FSEL R31, RZ, -23, P0 ;  /* 0xc1b80000ff1f7808 */ /* 0x000fe40000000000 */
[----:B------:R-:W-:Y:S01]  /*1830*/  ISETP.GT.U32.AND P0, PT, R0, 0x7f7fffff, PT ;  /* 0x7f7fffff0000780c */ /* 0x000fe20003f04070 */
[----:B------:R-:W-:Y:S02]  /*1840*/  FFMA R33, R30, R33, -0.5 ;  /* 0xbf0000001e217423 */ /* 0x000fe40000000021 */
[----:B------:R-:W-:Y:S01]  /*1850*/  FFMA R31, R32, 1.1920928955078125e-07, R31 ;  /* 0x34000000201f7823 */ /* 0x000fe2000000001f */
[----:B------:R-:W-:Y:S01]  /*1860*/  DFMA R28, -R24, R20, R26 ;  /* 0x00000014181c722b */ /* 0x000fe2000000011a */
[----:B------:R-:W-:-:S04]  /*1870*/  FMUL R33, R30, R33 ;  /* 0x000000211e217220 */ /* 0x000fc80000400000 */
[----:B------:R-:W-:-:S03]  /*1880*/  FFMA R30, R30, R33, R30 ;  /* 0x000000211e1e7223 */ /* 0x000fc6000000001e */
[----:B------:R-:W-:Y:S01]  /*1890*/  DFMA R22, R22, R28, R20 ;  /* 0x0000001c1616722b */ /* 0x000fe20000000014 */
[----:B------:R-:W-:Y:S01]  /*18a0*/  FFMA R30, R31, 0.69314718246459960938, R30 ;  /* 0x3f3172181f1e7823 */ /* 0x000fe2000000001e */
[----:B------:R-:W-:-:S05]  /*18b0*/  MOV R21, 0x7f800000 ;  /* 0x7f80000000157802 */ /* 0x000fca0000000f00 */
[C---:B------:R-:W-:Y:S01]  /*18c0*/  @P0 FFMA R30, R0.reuse, R21, +INF ;  /* 0x7f800000001e0423 */ /* 0x040fe20000000015 */
[----:B------:R-:W-:Y:S02]  /*18d0*/  FSETP.NEU.AND P0, PT, R0, RZ, PT ;  /* 0x000000ff0000720b */ /* 0x000fe40003f0d000 */
[----:B------:R-:W-:Y:S02]  /*18e0*/  FFMA R0, RZ, R25, R23 ;  /* 0x00000019ff007223 */ /* 0x000fe40000000017 */
[----:B------:R-:W-:-:S03]  /*18f0*/  FSEL R20, R30, -INF , P0 ;  /* 0xff8000001e147808 */ /* 0x000fc60000000000 */
[----:B------:R-:W-:-:S03]  /*1900*/  FSETP.GT.AND P0, PT, |R0|, 1.469367938527859385e-39, PT ;  /* 0x001000000000780b */ /* 0x000fc60003f04200 */
[----:B------:R-:W0:Y:S10]  /*1910*/  F2F.F64.F32 R20, R20 ;  /* 0x0000001400147310 */ /* 0x000e340000201800 */
[----:B------:R-:W-:Y:S05]  /*1920*/  @P0 BRA P1, `(.L_x_15) ;  /* 0x0000000000100947 */ /* 0x000fea0000800000 */
[----:B------:R-:W-:-:S07]  /*1930*/  MOV R0, 0x1950 ;  /* 0x0000195000007802 */ /* 0x000fce0000000f00 */
[----:B0-----:R-:W-:Y:S05]  /*1940*/  CALL.REL.NOINC `($__internal_1_$__cuda_sm20_div_rn_f64_full) ;  /* 0x00000014007c7944 */ /* 0x001fea0003c00000 */
[----:B------:R-:W-:Y:S02]  /*1950*/  MOV R22, R30 ;  /* 0x0000001e00167202 */ /* 0x000fe40000000f00 */
[----:B------:R-:W-:-:S07]  /*1960*/  MOV R23, R31 ;  /* 0x0000001f00177202 */ /* 0x000fce0000000f00 */
.L_x_15:
[----:B------:R-:W-:Y:S05]  /*1970*/  BSYNC.RECONVERGENT B0 ;  /* 0x0000000000007941 */ /* 0x000fea0003800200 */
.L_x_14:
        /* <DEDUP_REMOVED lines=20> */
[----:B------:R-:W1:Y:S01]  /*1ac0*/  MUFU.RCP R26, R26 ;  /* 0x0000001a001a7308 */ /* 0x000e620000001000 */
[----:B------:R-:W-:Y:S01]  /*1ad0*/  FFMA R25, R24, 1.1920928955078125e-07, R25 ;  /* 0x3400000018197823 */ /* 0x000fe20000000019 */
[----:B------:R-:W-:-:S13]  /*1ae0*/  FSETP.NEU.AND P0, PT, R38, RZ, P0 ;  /* 0x000000ff2600720b */ /* 0x000fda000070d000 */
[----:B------:R-:W-:Y:S01]  /*1af0*/  @!P0 FADD R38, R38, R38 ;  /* 0x0000002626268221 */ /* 0x000fe20000000000 */
[----:B-1----:R-:W-:-:S04]  /*1b00*/  FMUL R0, R26, R29 ;  /* 0x0000001d1a007220 */ /* 0x002fc80000400000 */
        /* <DEDUP_REMOVED lines=15> */
[----:B------:R-:W-:-:S04]  /*1c00*/  FFMA R26, R27, R26, R28 ;  /* 0x0000001a1b1a7223 */ /* 0x000fc8000000001c */
[----:B------:R-:W-:-:S04]  /*1c10*/  FFMA R29, R0, R29, R26 ;  /* 0x0000001d001d7223 */ /* 0x000fc8000000001a */
[----:B------:R-:W-:-:S04]  /*1c20*/  FADD R25, R24, R29 ;  /* 0x0000001d18197221 */ /* 0x000fc80000000000 */
[----:B------:R-:W-:Y:S01]  /*1c30*/  FMUL R0, R25, 2 ;  /* 0x4000000019007820 */ /* 0x000fe20000400000 */
[----:B------:R-:W-:-:S03]  /*1c40*/  FADD R24, -R24, R25 ;  /* 0x0000001918187221 */ /* 0x000fc60000000100 */
[----:B------:R-:W1:Y:S01]  /*1c50*/  FRND R27, R0 ;  /* 0x00000000001b7307 */ /* 0x000e620000201000 */
[----:B------:R-:W-:Y:S01]  /*1c60*/  FADD R24, R29, -R24 ;  /* 0x800000181d187221 */ /* 0x000fe20000000000 */
[----:B------:R-:W-:Y:S01]  /*1c70*/  FFMA R25, R25, 2, -R0 ;  /* 0x4000000019197823 */ /* 0x000fe20000000800 */
[----:B------:R-:W-:Y:S01]  /*1c80*/  HFMA2 R29, -RZ, RZ, 0.64013671875, -15.109375 ;  /* 0x391fcb8eff1d7431 */ /* 0x000fe200000001ff */
[----:B------:R-:W-:Y:S02]  /*1c90*/  FSETP.GT.AND P2, PT, |R0|, 152, PT ;  /* 0x431800000000780b */ /* 0x000fe40003f44200 */
[----:B------:R-:W-:Y:S02]  /*1ca0*/  FFMA R25, R24, 2, R25 ;  /* 0x4000000018197823 */ /* 0x000fe40000000019 */
[----:B------:R-:W2:Y:S01]  /*1cb0*/  F2I.NTZ R26, R0 ;  /* 0x00000000001a7305 */ /* 0x000ea20000203100 */
[----:B-1----:R-:W-:Y:S01]  /*1cc0*/  FADD R24, R0, -R27 ;  /* 0x8000001b00187221 */ /* 0x002fe20000000000 */
[----:B------:R-:W-:-:S03]  /*1cd0*/  FSETP.GT.AND P1, PT, R27, RZ, PT ;  /* 0x000000ff1b00720b */ /* 0x000fc60003f24000 */
[----:B------:R-:W-:-:S04]  /*1ce0*/  FADD R24, R24, R25 ;  /* 0x0000001918187221 */ /* 0x000fc80000000000 */
[----:B------:R-:W-:-:S04]  /*1cf0*/  FFMA R25, R24, R29, 0.0013391353422775864601 ;  /* 0x3aaf85ed18197423 */ /* 0x000fc8000000001d */
[----:B------:R-:W-:-:S04]  /*1d00*/  FFMA R25, R24, R25, 0.0096188392490148544312 ;  /* 0x3c1d985618197423 */ /* 0x000fc80000000019 */
[----:B------:R-:W-:-:S04]  /*1d10*/  FFMA R25, R24, R25, 0.055503588169813156128 ;  /* 0x3d6357bb18197423 */ /* 0x000fc80000000019 */
[----:B------:R-:W-:Y:S01]  /*1d20*/  FFMA R27, R24, R25, 0.24022644758224487305 ;  /* 0x3e75fdec181b7423 */ /* 0x000fe20000000019 */
[----:B------:R-:W-:Y:S02]  /*1d30*/  SEL R25, RZ, 0x83000000, P1 ;  /* 0x83000000ff197807 */ /* 0x000fe40000800000 */
[----:B------:R-:W-:Y:S01]  /*1d40*/  FSETP.GEU.AND P1, PT, R0, RZ, PT ;  /* 0x000000ff0000720b */ /* 0x000fe20003f2e000 */
[----:B------:R-:W-:Y:S01]  /*1d50*/  FFMA R29, R24, R27, 0.69314718246459960938 ;  /* 0x3f317218181d7423 */ /* 0x000fe2000000001b */
[----:B------:R-:W-:Y:S02]  /*1d60*/  IADD3 R27, PT, PT, R25, 0x7f000000, RZ ;  /* 0x7f000000191b7810 */ /* 0x000fe40007ffe0ff */
[----:B--2---:R-:W-:Y:S01]  /*1d70*/  LEA R26, R26, -R25, 0x17 ;  /* 0x800000191a1a7211 */ /* 0x004fe200078eb8ff */
[----:B------:R-:W-:Y:S01]  /*1d80*/  FFMA R24, R24, R29, 1 ;  /* 0x3f80000018187423 */ /* 0x000fe2000000001d */
[----:B------:R-:W-:-:S03]  /*1d90*/  FSEL R0, RZ, +INF , !P1 ;  /* 0x7f800000ff007808 */ /* 0x000fc60004800000 */
[----:B------:R-:W-:-:S04]  /*1da0*/  FMUL R27, R27, R24 ;  /* 0x000000181b1b7220 */ /* 0x000fc80000400000 */
[----:B------:R-:W-:Y:S01]  /*1db0*/  @!P2 FMUL R0, R26, R27 ;  /* 0x0000001b1a00a220 */ /* 0x000fe20000400000 */
[----:B------:R-:W-:-:S07]  /*1dc0*/  @!P0 LOP3.LUT R0, R38, 0x7fffffff, RZ, 0xc0, !PT ;  /* 0x7fffffff26008812 */ /* 0x000fce00078ec0ff */
.L_x_17:
[----:B------:R-:W-:Y:S05]  /*1dd0*/  BSYNC.RECONVERGENT B0 ;  /* 0x0000000000007941 */ /* 0x000fea0003800200 */
.L_x_16:
[----:B------:R-:W1:Y:S01]  /*1de0*/  F2F.F64.F32 R24, R0 ;  /* 0x0000000000187310 */ /* 0x000e620000201800 */
[----:B------:R-:W-:Y:S01]  /*1df0*/  DMUL R18, R18, R16 ;  /* 0x0000001012127228 */ /* 0x000fe20000000000 */
[----:B------:R-:W-:Y:S01]  /*1e00*/  BSSY.RECONVERGENT B0, `(.L_x_18) ;  /* 0x0000019000007945 */ /* 0x000fe20003800200 */
[----:B0-----:R-:W-:Y:S01]  /*1e10*/  DADD R20, R20, -R22 ;  /* 0x0000000014147229 */ /* 0x001fe20000000816 */
[----:B------:R-:W-:-:S07]  /*1e20*/  FSETP.NEU.AND P1, PT, R8, 1, PT ;  /* 0x3f8000000800780b */ /* 0x000fce0003f2d000 */
[----:B------:R-:W-:Y:S01]  /*1e30*/  FSETP.GEU.AND P2, PT, |R19|, 6.5827683646048100446e-37, PT ;  /* 0x036000001300780b */ /* 0x000fe20003f4e200 */
[----:B------:R-:W-:Y:S02]  /*1e40*/  DMUL R16, R20, R16 ;  /* 0x0000001014107228 */ /* 0x000fe40000000000 */
[----:B-1----:R-:W-:Y:S01]  /*1e50*/  DMUL R24, R14, R24 ;  /* 0x000000180e187228 */ /* 0x002fe20000000000 */
[----:B------:R-:W-:-:S05]  /*1e60*/  MOV R14, 0x1 ;  /* 0x00000001000e7802 */ /* 0x000fca0000000f00 */
[----:B------:R-:W0:Y:S02]  /*1e70*/  MUFU.RCP64H R15, R25 ;  /* 0x00000019000f7308 */ /* 0x000e240000001800 */
[----:B0-----:R-:W-:-:S08]  /*1e80*/  DFMA R26, -R24, R14, 1 ;  /* 0x3ff00000181a742b */ /* 0x001fd0000000010e */
[----:B------:R-:W-:-:S08]  /*1e90*/  DFMA R26, R26, R26, R26 ;  /* 0x0000001a1a1a722b */ /* 0x000fd0000000001a */
[----:B------:R-:W-:-:S08]  /*1ea0*/  DFMA R26, R14, R26, R14 ;  /* 0x0000001a0e1a722b */ /* 0x000fd0000000000e */
[----:B------:R-:W-:-:S08]  /*1eb0*/  DFMA R14, -R24, R26, 1 ;  /* 0x3ff00000180e742b */ /* 0x000fd0000000011a */
[----:B------:R-:W-:-:S08]  /*1ec0*/  DFMA R14, R26, R14, R26 ;  /* 0x0000000e1a0e722b */ /* 0x000fd0000000001a */
[----:B------:R-:W-:-:S08]  /*1ed0*/  DMUL R26, R18, R14 ;  /* 0x0000000e121a7228 */ /* 0x000fd00000000000 */
[----:B------:R-:W-:-:S08]  /*1ee0*/  DFMA R28, -R24, R26, R18 ;  /* 0x0000001a181c722b */ /* 0x000fd00000000112 */
[----:B------:R-:W-:-:S10]  /*1ef0*/  DFMA R14, R14, R28, R26 ;  /* 0x0000001c0e0e722b */ /* 0x000fd4000000001a */
[----:B------:R-:W-:-:S05]  /*1f00*/  FFMA R0, RZ, R25, R15 ;  /* 0x00000019ff007223 */ /* 0x000fca000000000f */
[----:B------:R-:W-:-:S13]  /*1f10*/  FSETP.GT.AND P0, PT, |R0|, 1.469367938527859385e-39, PT ;  /* 0x001000000000780b */ /* 0x000fda0003f04200 */
[----:B------:R-:W-:Y:S05]  /*1f20*/  @P0 BRA P2, `(.L_x_19) ;  /* 0x0000000000180947 */ /* 0x000fea0001000000 */
[----:B------:R-:W-:Y:S02]  /*1f30*/  MOV R26, R18 ;  /* 0x00000012001a7202 */ /* 0x000fe40000000f00 */
[----:B------:R-:W-:Y:S02]  /*1f40*/  MOV R27, R19 ;  /* 0x00000013001b7202 */ /* 0x000fe40000000f00 */
[----:B------:R-:W-:-:S07]  /*1f50*/  MOV R0, 0x1f70 ;  /* 0x00001f7000007802 */ /* 0x000fce0000000f00 */
[----:B------:R-:W-:Y:S05]  /*1f60*/  CALL.REL.NOINC `($__internal_1_$__cuda_sm20_div_rn_f64_full) ;  /* 0x0000000c00f47944 */ /* 0x000fea0003c00000 */
[----:B------:R-:W-:Y:S02]  /*1f70*/  MOV R14, R30 ;  /* 0x0000001e000e7202 */ /* 0x000fe40000000f00 */
[----:B------:R-:W-:-:S07]  /*1f80*/  MOV R15, R31 ;  /* 0x0000001f000f7202 */ /* 0x000fce0000000f00 */
.L_x_19:
[----:B------:R-:W-:Y:S05]  /*1f90*/  BSYNC.RECONVERGENT B0 ;  /* 0x0000000000007941 */ /* 0x000fea0003800200 */
.L_x_18:
[----:B------:R-:W0:Y:S08]  /*1fa0*/  LDC.64 R18, c[0x0][0x390] ;  /* 0x0000e400ff127b82 */ /* 0x000e300000000a00 */
[----:B------:R-:W1:Y:S01]  /*1fb0*/  LDC.64 R20, c[0x0][0x398] ;  /* 0x0000e600ff147b82 */ /* 0x000e620000000a00 */
[----:B0-----:R-:W-:-:S06]  /*1fc0*/  IMAD.WIDE.U32 R18, R7, 0x8, R18 ;  /* 0x0000000807127825 */ /* 0x001fcc00078e0012 */
[----:B------:R-:W5:Y:S01]  /*1fd0*/  LDG.E.64 R18, desc[UR8][R18.64] ;  /* 0x0000000812127981 */ /* 0x000f62000c1e1b00 */
[----:B-1----:R-:W-:-:S06]  /*1fe0*/  IMAD.WIDE.U32 R20, R7, 0x8, R20 ;  /* 0x0000000807147825 */ /* 0x002fcc00078e0014 */
[----:B------:R-:W5:Y:S01]  /*1ff0*/  LDG.E.64 R20, desc[UR8][R20.64] ;  /* 0x0000000814147981 */ /* 0x000f62000c1e1b00 */
[----:B------:R-:W0:Y:S01]  /*2000*/  S2UR UR5, SR_CgaCtaId ;  /* 0x00000000000579c3 */ /* 0x000e220000008800 */
[----:B------:R-:W-:Y:S01]  /*2010*/  BSSY.RECONVERGENT B0, `(.L_x_20) ;  /* 0x000000b000007945 */ /* 0x000fe20003800200 */
[----:B------:R-:W-:-:S03]  /*2020*/  HFMA2 R22, -RZ, RZ, 1.875, 0 ;  /* 0x3f800000ff167431 */ /* 0x000fc600000001ff */
        /* <DEDUP_REMOVED lines=9> */
.L_x_21:
[----:B0-----:R-:W-:Y:S05]  /*20c0*/  BSYNC.RECONVERGENT B0 ;  /* 0x0000000000007941 */ /* 0x001fea0003800200 */
.L_x_20:
[----:B------:R-:W-:Y:S01]  /*20d0*/  FSETP.NEU.AND P0, PT, R9, 1, PT ;  /* 0x3f8000000900780b */ /* 0x000fe20003f0d000 */
[----:B------:R-:W0:Y:S01]  /*20e0*/  F2F.F64.F32 R22, R22 ;  /* 0x0000001600167310 */ /* 0x000e220000201800 */
[----:B------:R-:W-:Y:S01]  /*20f0*/  UMOV UR4, 0x400 ;  /* 0x0000040000047882 */ /* 0x000fe20000000000 */
[----:B------:R-:W-:Y:S01]  /*2100*/  BSSY.RECONVERGENT B0, `(.L_x_22) ;  /* 0x000000e000007945 */ /* 0x000fe20003800200 */
[----:B------:R-:W-:Y:S01]  /*2110*/  ULEA UR6, UR5, UR4, 0x18 ;  /* 0x0000000405067291 */ /* 0x000fe2000f8ec0ff */
[----:B------:R-:W-:Y:S01]  /*2120*/  DMUL R10, R12, R10 ;  /* 0x0000000a0c0a7228 */ /* 0x000fe20000000000 */
[----:B------:R-:W-:-:S04]  /*2130*/  MOV R12, 0x3f800000 ;  /* 0x3f800000000c7802 */ /* 0x000fc80000000f00 */
[----:B------:R-:W-:-:S03]  /*2140*/  LEA R0, R2, UR6, 0x7 ;  /* 0x0000000602007c11 */ /* 0x000fc6000f8e38ff */
        /* <DEDUP_REMOVED lines=9> */
.L_x_23:
[----:B------:R-:W-:Y:S05]  /*21e0*/  BSYNC.RECONVERGENT B0 ;  /* 0x0000000000007941 */ /* 0x000fea0003800200 */
.L_x_22:
[----:B------:R-:W1:Y:S01]  /*21f0*/  F2F.F64.F32 R12, R12 ;  /* 0x0000000c000c7310 */ /* 0x000e620000201800 */
[----:B-----5:R-:W-:Y:S01]  /*2200*/  DMUL R8, R10, R20 ;  /* 0x000000140a087228 */ /* 0x020fe20000000000 */
[----:B------:R-:W-:Y:S01]  /*2210*/  UIADD3 UR4, UPT, UPT, UR4, 0x800, URZ ;  /* 0x0000080004047890 */ /* 0x000fe2000fffe0ff */
[C---:B------:R-:W-:Y:S01]  /*2220*/  DMUL R10, R18.reuse, R10 ;  /* 0x0000000a120a7228 */ /* 0x040fe20000000000 */
[----:B------:R-:W-:Y:S01]  /*2230*/  ISETP.NE.AND P0, PT, R3, RZ, PT ;  /* 0x000000ff0300720c */ /* 0x000fe20003f05270 */
[----:B------:R-:W-:Y:S01]  /*2240*/  BSSY.RECONVERGENT B0, `(.L_x_24) ;  /* 0x0000059000007945 */ /* 0x000fe20003800200 */
[----:B------:R-:W-:Y:S01]  /*2250*/  ULEA UR4, UR5, UR4, 0x18 ;  /* 0x0000000405047291 */ /* 0x000fe2000f8ec0ff */
[----:B------:R-:W-:Y:S02]  /*2260*/  ISETP.NE.AND P1, PT, R7, RZ, PT ;  /* 0x000000ff0700720c */ /* 0x000fe40003f25270 */
[----:B0-----:R-:W-:Y:S01]  /*2270*/  DFMA R8, R18, R22, R8 ;  /* 0x000000161208722b */ /* 0x001fe20000000008 */
[----:B------:R-:W-:Y:S01]  /*2280*/  LEA R7, R3, R0, 0x3 ;  /* 0x0000000003077211 */ /* 0x000fe200078e18ff */
[----:B------:R-:W-:-:S02]  /*2290*/  DMUL R18, R16, R18 ;  /* 0x0000001210127228 */ /* 0x000fc40000000000 */
[----:B------:R-:W-:Y:S02]  /*22a0*/  DMUL R16, R16, R20 ;  /* 0x0000001410107228 */ /* 0x000fe40000000000 */
[----:B-1----:R-:W-:Y:S01]  /*22b0*/  DFMA R10, R20, R12, R10 ;  /* 0x0000000c140a722b */ /* 0x002fe2000000000a */
[----:B------:R-:W-:-:S03]  /*22c0*/  LEA R12, R2, UR4, 0x7 ;  /* 0x00000004020c7c11 */ /* 0x000fc6000f8e38ff */
[----:B------:R-:W-:Y:S01]  /*22d0*/  DFMA R8, R8, R14, -R18 ;  /* 0x0000000e0808722b */ /* 0x000fe20000000812 */
[----:B------:R-:W-:-:S03]  /*22e0*/  LEA R3, R3, R12, 0x3 ;  /* 0x0000000c03037211 */ /* 0x000fc600078e18ff */
[----:B------:R-:W-:-:S03]  /*22f0*/  DFMA R10, R10, R14, -R16 ;  /* 0x0000000e0a0a722b */ /* 0x000fc60000000810 */
[----:B------:R0:W-:Y:S04]  /*2300*/  STS.64 [R7], R8 ;  /* 0x0000000807007388 */ /* 0x0001e80000000a00 */
[----:B------:R0:W-:Y:S01]  /*2310*/  STS.64 [R3], R10 ;  /* 0x0000000a03007388 */ /* 0x0001e20000000a00 */
[----:B------:R-:W-:Y:S06]  /*2320*/  BAR.SYNC.DEFER_BLOCKING 0x0 ;  /* 0x0000000000007b1d */ /* 0x000fec0000010000 */
[----:B------:R-:W-:Y:S05]  /*2330*/  @P0 BRA `(.L_x_25) ;  /* 0x0000000400240947 */ /* 0x000fea0003800000 */
[C---:B------:R-:W-:Y:S02]  /*2340*/  IMAD R0, R2.reuse, -0x78, R0 ;  /* 0xffffff8802007824 */ /* 0x040fe400078e0200 */
[----:B0-----:R-:W-:-:S03]  /*2350*/  IMAD R7, R2, -0x78, R12 ;  /* 0xffffff8802077824 */ /* 0x001fc600078e020c */
[----:B------:R-:W0:Y:S04]  /*2360*/  LDS.64 R10, [R0] ;  /* 0x00000000000a7984 */ /* 0x000e280000000a00 */
[----:B------:R-:W1:Y:S04]  /*2370*/  LDS.64 R12, [R7] ;  /* 0x00000000070c7984 */ /* 0x000e680000000a00 */
[----:B------:R-:W2:Y:S04]  /*2380*/  LDS.64 R26, [R0+0x80] ;  /* 0x00008000001a7984 */ /* 0x000ea80000000a00 */
[----:B------:R-:W3:Y:S04]  /*2390*/  LDS.64 R28, [R7+0x80] ;  /* 0x00008000071c7984 */ /* 0x000ee80000000a00 */
[----:B------:R-:W4:Y:S04]  /*23a0*/  LDS.64 R2, [R0+0x100] ;  /* 0x0001000000027984 */ /* 0x000f280000000a00 */
[----:B------:R-:W5:Y:S04]  /*23b0*/  LDS.64 R8, [R7+0x100] ;  /* 0x0001000007087984 */ /* 0x000f680000000a00 */
[----:B------:R-:W5:Y:S04]  /*23c0*/  LDS.64 R16, [R0+0x180] ;  /* 0x0001800000107984 */ /* 0x000f680000000a00 */
[----:B------:R-:W5:Y:S04]  /*23d0*/  LDS.64 R14, [R7+0x180] ;  /* 0x00018000070e7984 */ /* 0x000f680000000a00 */
[----:B------:R-:W5:Y:S04]  /*23e0*/  LDS.64 R18, [R0+0x200] ;  /* 0x0002000000127984 */ /* 0x000f680000000a00 */
[----:B------:R-:W5:Y:S01]  /*23f0*/  LDS.64 R20, [R7+0x200] ;  /* 0x0002000007147984 */ /* 0x000f620000000a00 */
[----:B0-----:R-:W-:-:S03]  /*2400*/  DADD R10, RZ, R10 ;  /* 0x00000000ff0a7229 */ /* 0x001fc6000000000a */
[----:B------:R-:W0:Y:S01]  /*2410*/  LDS.64 R22, [R0+0x280] ;  /* 0x0002800000167984 */ /* 0x000e220000000a00 */
[----:B-1----:R-:W-:-:S03]  /*2420*/  DADD R12, RZ, R12 ;  /* 0x00000000ff0c7229 */ /* 0x002fc6000000000c */
[----:B------:R-:W1:Y:S01]  /*2430*/  LDS.64 R24, [R7+0x280] ;  /* 0x0002800007187984 */ /* 0x000e620000000a00 */
[----:B--2---:R-:W-:-:S03]  /*2440*/  DADD R26, R10, R26 ;  /* 0x000000000a1a7229 */ /* 0x004fc6000000001a */
[----:B------:R-:W2:Y:S01]  /*2450*/  LDS.64 R10, [R0+0x300] ;  /* 0x00030000000a7984 */ /* 0x000ea20000000a00 */
[----:B---3--:R-:W-:-:S03]  /*2460*/  DADD R28, R12, R28 ;  /* 0x000000000c1c7229 */ /* 0x008fc6000000001c */
[----:B------:R-:W3:Y:S01]  /*2470*/  LDS.64 R12, [R7+0x300] ;  /* 0x00030000070c7984 */ /* 0x000ee20000000a00 */
[----:B----4-:R-:W-:-:S03]  /*2480*/  DADD R26, R26, R2 ;  /* 0x000000001a1a7229 */ /* 0x010fc60000000002 */
[----:B------:R-:W4:Y:S01]  /*2490*/  LDS.64 R2, [R0+0x380] ;  /* 0x0003800000027984 */ /* 0x000f220000000a00 */
[----:B-----5:R-:W-:-:S03]  /*24a0*/  DADD R28, R28, R8 ;  /* 0x000000001c1c7229 */ /* 0x020fc60000000008 */
[----:B------:R-:W5:Y:S01]  /*24b0*/  LDS.64 R8, [R7+0x380] ;  /* 0x0003800007087984 */ /* 0x000f620000000a00 */
[----:B------:R-:W-:-:S03]  /*24c0*/  DADD R26, R26, R16 ;  /* 0x000000001a1a7229 */ /* 0x000fc60000000010 */
[----:B------:R-:W5:Y:S01]  /*24d0*/  LDS.64 R16, [R0+0x400] ;  /* 0x0004000000107984 */ /* 0x000f620000000a00 */
[----:B------:R-:W-:-:S03]  /*24e0*/  DADD R28, R28, R14 ;  /* 0x000000001c1c7229 */ /* 0x000fc6000000000e */
[----:B------:R-:W5:Y:S01]  /*24f0*/  LDS.64 R14, [R7+0x400] ;  /* 0x00040000070e7984 */ /* 0x000f620000000a00 */
[----:B------:R-:W-:-:S03]  /*2500*/  DADD R26, R26, R18 ;  /* 0x000000001a1a7229 */ /* 0x000fc60000000012 */
[----:B------:R-:W-:Y:S01]  /*2510*/  LDS.64 R18, [R7+0x480] ;  /* 0x0004800007127984 */ /* 0x000fe20000000a00 */
[----:B------:R-:W-:-:S03]  /*2520*/  DADD R28, R28, R20 ;  /* 0x000000001c1c7229 */ /* 0x000fc60000000014 */
[----:B------:R-:W5:Y:S01]  /*2530*/  LDS.64 R20, [R0+0x480] ;  /* 0x0004800000147984 */ /* 0x000f620000000a00 */
[----:B0-----:R-:W-:-:S03]  /*2540*/  DADD R26, R26, R22 ;  /* 0x000000001a1a7229 */ /* 0x001fc60000000016 */
[----:B------:R-:W0:Y:S01]  /*2550*/  LDS.64 R22, [R0+0x500] ;  /* 0x0005000000167984 */ /* 0x000e220000000a00 */
[----:B-1----:R-:W-:-:S03]  /*2560*/  DADD R28, R28, R24 ;  /* 0x000000001c1c7229 */ /* 0x002fc60000000018 */
[----:B------:R-:W1:Y:S01]  /*2570*/  LDS.64 R24, [R7+0x500] ;  /* 0x0005000007187984 */ /* 0x000e620000000a00 */
[----:B--2---:R-:W-:-:S03]  /*2580*/  DADD R26, R26, R10 ;  /* 0x000000001a1a7229 */ /* 0x004fc6000000000a */
[----:B------:R-:W-:Y:S01]  /*2590*/  LDS.64 R10, [R7+0x580] ;  /* 0x00058000070a7984 */ /* 0x000fe20000000a00 */
[----:B---3--:R-:W-:-:S03]  /*25a0*/  DADD R28, R28, R12 ;  /* 0x000000001c1c7229 */ /* 0x008fc6000000000c */
[----:B------:R-:W2:Y:S01]  /*25b0*/  LDS.64 R12, [R0+0x580] ;  /* 0x00058000000c7984 */ /* 0x000ea20000000a00 */
[----:B----4-:R-:W-:-:S03]  /*25c0*/  DADD R26, R26, R2 ;  /* 0x000000001a1a7229 */ /* 0x010fc60000000002 */
[----:B------:R-:W3:Y:S01]  /*25d0*/  LDS.64 R2, [R0+0x600] ;  /* 0x0006000000027984 */ /* 0x000ee20000000a00 */
[----:B-----5:R-:W-:-:S03]  /*25e0*/  DADD R28, R28, R8 ;  /* 0x000000001c1c7229 */ /* 0x020fc60000000008 */
[----:B------:R-:W4:Y:S01]  /*25f0*/  LDS.64 R8, [R7+0x600] ;  /* 0x0006000007087984 */ /* 0x000f220000000a00 */
[----:B------:R-:W-:-:S03]  /*2600*/  DADD R26, R26, R16 ;  /* 0x000000001a1a7229 */ /* 0x000fc60000000010 */
[----:B------:R-:W-:Y:S01]  /*2610*/  LDS.64 R16, [R7+0x680] ;  /* 0x0006800007107984 */ /* 0x000fe20000000a00 */
[----:B------:R-:W-:-:S03]  /*2620*/  DADD R28, R28, R14 ;  /* 0x000000001c1c7229 */ /* 0x000fc6000000000e */
[----:B------:R-:W5:Y:S01]  /*2630*/  LDS.64 R14, [R0+0x680] ;  /* 0x00068000000e7984 */ /* 0x000f620000000a00 */
[----:B------:R-:W-:-:S04]  /*2640*/  DADD R26, R26, R20 ;  /* 0x000000001a1a7229 */ /* 0x000fc80000000014 */
[----:B------:R-:W-:Y:S01]  /*2650*/  DADD R28, R28, R18 ;  /* 0x000000001c1c7229 */ /* 0x000fe20000000012 */
[----:B------:R-:W5:Y:S04]  /*2660*/  LDS.64 R20, [R0+0x700] ;  /* 0x0007000000147984 */ /* 0x000f680000000a00 */
[----:B------:R-:W5:Y:S01]  /*2670*/  LDS.64 R18, [R7+0x700] ;  /* 0x0007000007127984 */ /* 0x000f620000000a00 */
[----:B0-----:R-:W-:Y:S02]  /*2680*/  DADD R26, R26, R22 ;  /* 0x000000001a1a7229 */ /* 0x001fe40000000016 */
[----:B-1----:R-:W-:Y:S01]  /*2690*/  DADD R28, R28, R24 ;  /* 0x000000001c1c7229 */ /* 0x002fe20000000018 */
[----:B------:R-:W0:Y:S04]  /*26a0*/  LDS.64 R22, [R0+0x780] ;  /* 0x0007800000167984 */ /* 0x000e280000000a00 */
[----:B------:R1:W0:Y:S01]  /*26b0*/  LDS.64 R24, [R7+0x780] ;  /* 0x0007800007187984 */ /* 0x0002220000000a00 */
[----:B--2---:R-:W-:-:S02]  /*26c0*/  DADD R12, R26, R12 ;  /* 0x000000001a0c7229 */ /* 0x004fc4000000000c */
[----:B------:R-:W-:Y:S01]  /*26d0*/  DADD R10, R28, R10 ;  /* 0x000000001c0a7229 */ /* 0x000fe2000000000a */
[----:B-1----:R-:W-:-:S05]  /*26e0*/  LEA R7, R4, R5, 0x4 ;  /* 0x0000000504077211 */ /* 0x002fca00078e20ff */
[----:B---3--:R-:W-:Y:S02]  /*26f0*/  DADD R2, R12, R2 ;  /* 0x000000000c027229 */ /* 0x008fe40000000002 */
[----:B----4-:R-:W-:Y:S01]  /*2700*/  DADD R8, R10, R8 ;  /* 0x000000000a087229 */ /* 0x010fe20000000008 */
[----:B------:R-:W1:Y:S05]  /*2710*/  LDC.64 R12, c[0x0][0x3b8] ;  /* 0x0000ee00ff0c7b82 */ /* 0x000e6a0000000a00 */
[----:B-----5:R-:W-:Y:S02]  /*2720*/  DADD R2, R2, R14 ;  /* 0x0000000002027229 */ /* 0x020fe4000000000e */
[----:B------:R-:W-:Y:S01]  /*2730*/  DADD R8, R8, R16 ;  /* 0x0000000008087229 */ /* 0x000fe20000000010 */
[----:B------:R-:W2:Y:S05]  /*2740*/  LDC.64 R10, c[0x0][0x3b0] ;  /* 0x0000ec00ff0a7b82 */ /* 0x000eaa0000000a00 */
[----:B------:R-:W-:-:S02]  /*2750*/  DADD R2, R2, R20 ;  /* 0x0000000002027229 */ /* 0x000fc40000000014 */
[----:B------:R-:W-:-:S06]  /*2760*/  DADD R8, R8, R18 ;  /* 0x0000000008087229 */ /* 0x000fcc0000000012 */
[----:B0-----:R-:W-:Y:S01]  /*2770*/  DADD R2, R2, R22 ;  /* 0x0000000002027229 */ /* 0x001fe20000000016 */
[----:B-1----:R-:W-:Y:S01]  /*2780*/  IMAD.WIDE.U32 R12, R7, 0x8, R12 ;  /* 0x00000008070c7825 */ /* 0x002fe200078e000c */
[----:B------:R-:W-:-:S03]  /*2790*/  DADD R8, R8, R24 ;  /* 0x0000000008087229 */ /* 0x000fc60000000018 */
[----:B--2---:R-:W-:-:S05]  /*27a0*/  IMAD.WIDE.U32 R10, R7, 0x8, R10 ;  /* 0x00000008070a7825 */ /* 0x004fca00078e000a */
[----:B------:R1:W-:Y:S04]  /*27b0*/  STG.E.64 desc[UR8][R10.64], R2 ;  /* 0x000000020a007986 */ /* 0x0003e8000c101b08 */
[----:B------:R1:W-:Y:S02]  /*27c0*/  STG.E.64 desc[UR8][R12.64], R8 ;  /* 0x000000080c007986 */ /* 0x0003e4000c101b08 */
.L_x_25:
[----:B------:R-:W-:Y:S05]  /*27d0*/  BSYNC.RECONVERGENT B0 ;  /* 0x0000000000007941 */ /* 0x000fea0003800200 */
.L_x_24:
[----:B------:R-:W-:Y:S06]  /*27e0*/  BAR.SYNC.DEFER_BLOCKING 0x0 ;  /* 0x0000000000007b1d */ /* 0x000fec0000010000 */
[----:B------:R-:W-:Y:S05]  /*27f0*/  @P1 EXIT ;  /* 0x000000000000194d */ /* 0x000fea0003800000 */
[----:B01----:R-:W0:Y:S01]  /*2800*/  LDC.64 R2, c[0x0][0x3b0] ;  /* 0x0000ec00ff027b82 */ /* 0x003e220000000a00 */
[----:B------:R-:W-:-:S07]  /*2810*/  SHF.L.U32 R7, R5, 0x4, RZ ;  /* 0x0000000405077819 */ /* 0x000fce00000006ff */
[----:B------:R-:W1:Y:S01]  /*2820*/  LDC.64 R8, c[0x0][0x3b8] ;  /* 0x0000ee00ff087b82 */ /* 0x000e620000000a00 */
[----:B0-----:R-:W-:-:S05]  /*2830*/  IMAD.WIDE.U32 R4, R7, 0x8, R2 ;  /* 0x0000000807047825 */ /* 0x001fca00078e0002 */
[----:B------:R-:W2:Y:S01]  /*2840*/  LDG.E.64 R16, desc[UR8][R4.64] ;  /* 0x0000000804107981 */ /* 0x000ea2000c1e1b00 */
[----:B-1----:R-:W-:-:S03]  /*2850*/  IMAD.WIDE.U32 R2, R7, 0x8, R8 ;  /* 0x0000000807027825 */ /* 0x002fc600078e0008 */
[----:B------:R-:W3:Y:S04]  /*2860*/  LDG.E.64 R22, desc[UR8][R4.64+0x8] ;  /* 0x0000080804167981 */ /* 0x000ee8000c1e1b00 */
[----:B------:R-:W4:Y:S04]  /*2870*/  LDG.E.64 R18, desc[UR8][R2.64] ;  /* 0x0000000802127981 */ /* 0x000f28000c1e1b00 */
[----:B------:R-:W5:Y:S04]  /*2880*/  LDG.E.64 R20, desc[UR8][R2.64+0x8] ;  /* 0x0000080802147981 */ /* 0x000f68000c1e1b00 */
        /* <DEDUP_REMOVED lines=12> */
[----:B------:R-:W5:Y:S01]  /*2950*/  LDG.E.64 R44, desc[UR8][R4.64+0x78] ;  /* 0x00007808042c7981 */ /* 0x000f62000c1e1b00 */
[----:B--2---:R-:W-:-:S03]  /*2960*/  DADD R40, RZ, R16 ;  /* 0x00000000ff287229 */ /* 0x004fc60000000010 */
[----:B------:R-:W2:Y:S01]  /*2970*/  LDG.E.64 R16, desc[UR8][R4.64+0x40] ;  /* 0x0000400804107981 */ /* 0x000ea2000c1e1b00 */
[----:B----4-:R-:W-:-:S03]  /*2980*/  DADD R42, RZ, R18 ;  /* 0x00000000ff2a7229 */ /* 0x010fc60000000012 */
[----:B------:R-:W4:Y:S01]  /*2990*/  LDG.E.64 R18, desc[UR8][R2.64+0x40] ;  /* 0x0000400802127981 */ /* 0x000f22000c1e1b00 */
[----:B---3--:R-:W-:-:S03]  /*29a0*/  DADD R40, R40, R22 ;  /* 0x0000000028287229 */ /* 0x008fc60000000016 */
[----:B------:R-:W3:Y:S01]  /*29b0*/  LDG.E.64 R22, desc[UR8][R2.64+0x48] ;  /* 0x0000480802167981 */ /* 0x000ee2000c1e1b00 */
[----:B-----5:R-:W-:-:S03]  /*29c0*/  DADD R42, R42, R20 ;  /* 0x000000002a2a7229 */ /* 0x020fc60000000014 */
[----:B------:R-:W5:Y:S01]  /*29d0*/  LDG.E.64 R20, desc[UR8][R4.64+0x48] ;  /* 0x0000480804147981 */ /* 0x000f62000c1e1b00 */
[----:B------:R-:W-:-:S03]  /*29e0*/  DADD R40, R40, R26 ;  /* 0x0000000028287229 */ /* 0x000fc6000000001a */
[----:B------:R-:W3:Y:S01]  /*29f0*/  LDG.E.64 R26, desc[UR8][R2.64+0x50] ;  /* 0x00005008021a7981 */ /* 0x000ee2000c1e1b00 */
        /* <DEDUP_REMOVED lines=15> */
[----:B------:R0:W3:Y:S01]  /*2af0*/  LDG.E.64 R40, desc[UR8][R4.64+0x70] ;  /* 0x0000700804287981 */ /* 0x0000e2000c1e1b00 */
[----:B------:R-:W-:-:S03]  /*2b00*/  DADD R42, R42, R10 ;  /* 0x000000002a2a7229 */ /* 0x000fc6000000000a */
[----:B------:R-:W3:Y:S01]  /*2b10*/  LDG.E.64 R10, desc[UR8][R2.64+0x70] ;  /* 0x00007008020a7981 */ /* 0x000ee2000c1e1b00 */
[----:B------:R-:W-:Y:S01]  /*2b20*/  DADD R8, R8, R12 ;  /* 0x0000000008087229 */ /* 0x000fe2000000000c */
[----:B------:R-:W1:Y:S02]  /*2b30*/  LDC.64 R12, c[0x0][0x3a8] ;  /* 0x0000ea00ff0c7b82 */ /* 0x000e640000000a00 */
[----:B------:R-:W3:Y:S01]  /*2b40*/  LDG.E.64 R2, desc[UR8][R2.64+0x78] ;  /* 0x0000780802027981 */ /* 0x000ee2000c1e1b00 */
[----:B------:R-:W-:-:S05]  /*2b50*/  DADD R14, R42, R14 ;  /* 0x000000002a0e7229 */ /* 0x000fca000000000e */
[----:B0-----:R-:W0:Y:S02]  /*2b60*/  LDC.64 R4, c[0x0][0x3a0] ;  /* 0x0000e800ff047b82 */ /* 0x001e240000000a00 */
[----:B0-----:R-:W-:-:S04]  /*2b70*/  IMAD.WIDE R4, R6, 0x8, R4 ;  /* 0x0000000806047825 */ /* 0x001fc800078e0204 */
[----:B-1----:R-:W-:Y:S01]  /*2b80*/  IMAD.WIDE R6, R6, 0x8, R12 ;  /* 0x0000000806067825 */ /* 0x002fe200078e020c */
[----:B--2---:R-:W-:Y:S02]  /*2b90*/  DADD R8, R8, R16 ;  /* 0x0000000008087229 */ /* 0x004fe40000000010 */
[----:B----4-:R-:W-:-:S06]  /*2ba0*/  DADD R14, R14, R18 ;  /* 0x000000000e0e7229 */ /* 0x010fcc0000000012 */
[----:B-----5:R-:W-:Y:S02]  /*2bb0*/  DADD R8, R8, R20 ;  /* 0x0000000008087229 */ /* 0x020fe40000000014 */
[----:B---3--:R-:W-:-:S06]  /*2bc0*/  DADD R14, R14, R22 ;  /* 0x000000000e0e7229 */ /* 0x008fcc0000000016 */
[----:B------:R-:W-:Y:S02]  /*2bd0*/  DADD R8, R8, R24 ;  /* 0x0000000008087229 */ /* 0x000fe40000000018 */
[----:B------:R-:W-:-:S06]  /*2be0*/  DADD R14, R14, R26 ;  /* 0x000000000e0e7229 */ /* 0x000fcc000000001a */
        /* <DEDUP_REMOVED lines=9> */
[----:B------:R-:W-:-:S05]  /*2c80*/  DADD R2, R10, R2 ;  /* 0x000000000a027229 */ /* 0x000fca0000000002 */
[----:B------:R-:W-:Y:S04]  /*2c90*/  STG.E.64 desc[UR8][R4.64], R8 ;  /* 0x0000000804007986 */ /* 0x000fe8000c101b08 */
[----:B------:R-:W-:Y:S01]  /*2ca0*/  STG.E.64 desc[UR8][R6.64], R2 ;  /* 0x0000000206007986 */ /* 0x000fe2000c101b08 */
[----:B------:R-:W-:Y:S05]  /*2cb0*/  EXIT ;  /* 0x000000000000794d */ /* 0x000fea0003800000 */
        .weak           $__internal_0_$__cuda_sm20_dblrcp_rn_slowpath_v3
        .type           $__internal_0_$__cuda_sm20_dblrcp_rn_slowpath_v3,@function
        .size           $__internal_0_$__cuda_sm20_dblrcp_rn_slowpath_v3,($__internal_1_$__cuda_sm20_div_rn_f64_full - $__internal_0_$__cuda_sm20_dblrcp_rn_slowpath_v3)
$__internal_0_$__cuda_sm20_dblrcp_rn_slowpath_v3:
[----:B------:R-:W-:Y:S02]  /*2cc0*/  MOV R16, R18 ;  /* 0x0000001200107202 */ /* 0x000fe40000000f00 */
[----:B------:R-:W-:-:S06]  /*2cd0*/  MOV R17, R19 ;  /* 0x0000001300117202 */ /* 0x000fcc0000000f00 */
[----:B------:R-:W-:-:S14]  /*2ce0*/  DSETP.GTU.AND P0, PT, |R16|, +INF , PT ;  /* 0x7ff000001000742a */ /* 0x000fdc0003f0c200 */
[----:B------:R-:W-:Y:S05]  /*2cf0*/  @P0 BRA `(.L_x_26) ;  /* 0x00000000007c0947 */ /* 0x000fea0003800000 */
[----:B------:R-:W-:-:S04]  /*2d00*/  LOP3.LUT R21, R19, 0x7fffffff, RZ, 0xc0, !PT ;  /* 0x7fffffff13157812 */ /* 0x000fc800078ec0ff */
[----:B------:R-:W-:-:S04]  /*2d10*/  IADD3 R18, PT, PT, R21, -0x1, RZ ;  /* 0xffffffff15127810 */ /* 0x000fc80007ffe0ff */
[----:B------:R-:W-:-:S13]  /*2d20*/  ISETP.GE.U32.AND P0, PT, R18, 0x7fefffff, PT ;  /* 0x7fefffff1200780c */ /* 0x000fda0003f06070 */
[----:B------:R-:W-:Y:S02]  /*2d30*/  @P0 LOP3.LUT R19, R17, 0x7ff00000, RZ, 0x3c, !PT ;  /* 0x7ff0000011130812 */ /* 0x000fe400078e3cff */
[----:B------:R-:W-:Y:S01]  /*2d40*/  @P0 MOV R18, RZ ;  /* 0x000000ff00120202 */ /* 0x000fe20000000f00 */
[----:B------:R-:W-:Y:S06]  /*2d50*/  @P0 BRA `(.L_x_27) ;  /* 0x00000000006c0947 */ /* 0x000fec0003800000 */
[----:B------:R-:W-:-:S13]  /*2d60*/  ISETP.GE.U32.AND P0, PT, R21, 0x1000001, PT ;  /* 0x010000011500780c */ /* 0x000fda0003f06070 */
[----:B------:R-:W-:Y:S05]  /*2d70*/  @!P0 BRA `(.L_x_28) ;  /* 0x0000000000348947 */ /* 0x000fea0003800000 */
[----:B------:R-:W-:Y:S02]  /*2d80*/  IADD3 R19, PT, PT, R17, -0x3fe00000, RZ ;  /* 0xc020000011137810 */ /* 0x000fe40007ffe0ff */
[----:B------:R-:W-:Y:S02]  /*2d90*/  MOV R18, R16 ;  /* 0x0000001000127202 */ /* 0x000fe40000000f00 */
[----:B------:R-:W0:Y:S04]  /*2da0*/  MUFU.RCP64H R21, R19 ;  /* 0x0000001300157308 */ /* 0x000e280000001800 */
[----:B0-----:R-:W-:-:S08]  /*2db0*/  DFMA R22, -R18, R20, 1 ;  /* 0x3ff000001216742b */ /* 0x001fd00000000114 */
[----:B------:R-:W-:-:S08]  /*2dc0*/  DFMA R22, R22, R22, R22 ;  /* 0x000000161616722b */ /* 0x000fd00000000016 */
[----:B------:R-:W-:-:S08]  /*2dd0*/  DFMA R22, R20, R22, R20 ;  /* 0x000000161416722b */ /* 0x000fd00000000014 */
[----:B------:R-:W-:-:S08]  /*2de0*/  DFMA R20, -R18, R22, 1 ;  /* 0x3ff000001214742b */ /* 0x000fd00000000116 */
[----:B------:R-:W-:-:S08]  /*2df0*/  DFMA R20, R22, R20, R22 ;  /* 0x000000141614722b */ /* 0x000fd00000000016 */
[----:B------:R-:W-:-:S08]  /*2e00*/  DMUL R20, R20, 2.2250738585072013831e-308 ;  /* 0x0010000014147828 */ /* 0x000fd00000000000 */
[----:B------:R-:W-:-:S08]  /*2e10*/  DFMA R16, -R16, R20, 1 ;  /* 0x3ff000001010742b */ /* 0x000fd00000000114 */
[----:B------:R-:W-:-:S08]  /*2e20*/  DFMA R16, R16, R16, R16 ;  /* 0x000000101010722b */ /* 0x000fd00000000010 */
[----:B------:R-:W-:Y:S01]  /*2e30*/  DFMA R18, R20, R16, R20 ;  /* 0x000000101412722b */ /* 0x000fe20000000014 */
[----:B------:R-:W-:Y:S10]  /*2e40*/  BRA `(.L_x_27) ;  /* 0x0000000000307947 */ /* 0x000ff40003800000 */
.L_x_28:
[----:B------:R-:W-:Y:S01]  /*2e50*/  DMUL R16, R16, 8.11296384146066816958e+31 ;  /* 0x4690000010107828 */ /* 0x000fe20000000000 */
[----:B------:R-:W-:-:S05]  /*2e60*/  MOV R18, R20 ;  /* 0x0000001400127202 */ /* 0x000fca0000000f00 */
[----:B------:R-:W0:Y:S02]  /*2e70*/  MUFU.RCP64H R19, R17 ;  /* 0x0000001100137308 */ /* 0x000e240000001800 */
[----:B0-----:R-:W-:-:S08]  /*2e80*/  DFMA R20, -R16, R18, 1 ;  /* 0x3ff000001014742b */ /* 0x001fd00000000112 */
[----:B------:R-:W-:-:S08]  /*2e90*/  DFMA R20, R20, R20, R20 ;  /* 0x000000141414722b */ /* 0x000fd00000000014 */
[----:B------:R-:W-:-:S08]  /*2ea0*/  DFMA R20, R18, R20, R18 ;  /* 0x000000141214722b */ /* 0x000fd00000000012 */
[----:B------:R-:W-:-:S08]  /*2eb0*/  DFMA R18, -R16, R20, 1 ;  /* 0x3ff000001012742b */ /* 0x000fd00000000114 */
[----:B------:R-:W-:-:S08]  /*2ec0*/  DFMA R18, R20, R18, R20 ;  /* 0x000000121412722b */ /* 0x000fd00000000014 */
[----:B------:R-:W-:Y:S01]  /*2ed0*/  DMUL R18, R18, 8.11296384146066816958e+31 ;  /* 0x4690000012127828 */ /* 0x000fe20000000000 */
[----:B------:R-:W-:Y:S10]  /*2ee0*/  BRA `(.L_x_27) ;  /* 0x0000000000087947 */ /* 0x000ff40003800000 */
.L_x_26:
[----:B------:R-:W-:Y:S02]  /*2ef0*/  LOP3.LUT R19, R17, 0x80000, RZ, 0xfc, !PT ;  /* 0x0008000011137812 */ /* 0x000fe400078efcff */
[----:B------:R-:W-:-:S07]  /*2f00*/  MOV R18, R16 ;  /* 0x0000001000127202 */ /* 0x000fce0000000f00 */
.L_x_27:
[----:B------:R-:W-:Y:S02]  /*2f10*/  MOV R16, R0 ;  /* 0x0000000000107202 */ /* 0x000fe40000000f00 */
[----:B------:R-:W-:-:S04]  /*2f20*/  MOV R17, 0x0 ;  /* 0x0000000000117802 */ /* 0x000fc80000000f00 */
[----:B------:R-:W-:Y:S05]  /*2f30*/  RET.REL.NODEC R16 `(_Z10SlipKernelPdS_S_S_S_S_S_S_iddd) ;  /* 0xffffffd010307950 */ /* 0x000fea0003c3ffff */
        .weak           $__internal_1_$__cuda_sm20_div_rn_f64_full
        .type           $__internal_1_$__cuda_sm20_div_rn_f64_full,@function
        .size           $__internal_1_$__cuda_sm20_div_rn_f64_full,($__internal_2_$__cuda_sm20_sqrt_rn_f32_slowpath - $__internal_1_$__cuda_sm20_div_rn_f64_full)
$__internal_1_$__cuda_sm20_div_rn_f64_full:
[C---:B------:R-:W-:Y:S01]  /*2f40*/  FSETP.GEU.AND P0, PT, |R25|.reuse, 1.469367938527859385e-39, PT ;  /* 0x001000001900780b */ /* 0x040fe20003f0e200 */
[----:B------:R-:W-:Y:S01]  /*2f50*/  BSSY.RECONVERGENT B1, `(.L_x_29) ;  /* 0x0000056000017945 */ /* 0x000fe20003800200 */
[----:B------:R-:W-:Y:S02]  /*2f60*/  LOP3.LUT R22, R25, 0x800fffff, RZ, 0xc0, !PT ;  /* 0x800fffff19167812 */ /* 0x000fe400078ec0ff */
[----:B------:R-:W-:Y:S02]  /*2f70*/  MOV R28, 0x1 ;  /* 0x00000001001c7802 */ /* 0x000fe40000000f00 */
[----:B------:R-:W-:Y:S02]  /*2f80*/  LOP3.LUT R23, R22, 0x3ff00000, RZ, 0xfc, !PT ;  /* 0x3ff0000016177812 */ /* 0x000fe400078efcff */
[----:B------:R-:W-:Y:S02]  /*2f90*/  MOV R22, R24 ;  /* 0x0000001800167202 */ /* 0x000fe40000000f00 */
[----:B------:R-:W-:-:S02]  /*2fa0*/  FSETP.GEU.AND P3, PT, |R27|, 1.469367938527859385e-39, PT ;  /* 0x001000001b00780b */ /* 0x000fc40003f6e200 */
[----:B------:R-:W-:Y:S01]  /*2fb0*/  LOP3.LUT R39, R27, 0x7ff00000, RZ, 0xc0, !PT ;  /* 0x7ff000001b277812 */ /* 0x000fe200078ec0ff */
[----:B------:R-:W-:Y:S01]  /*2fc0*/  @!P0 DMUL R22, R24, 8.98846567431157953865e+307 ;  /* 0x7fe0000018168828 */ /* 0x000fe20000000000 */
[----:B------:R-:W-:Y:S02]  /*2fd0*/  MOV R40, 0x1ca00000 ;  /* 0x1ca0000000287802 */ /* 0x000fe40000000f00 */
[----:B------:R-:W-:-:S03]  /*2fe0*/  LOP3.LUT R42, R25, 0x7ff00000, RZ, 0xc0, !PT ;  /* 0x7ff00000192a7812 */ /* 0x000fc600078ec0ff */
[----:B------:R-:W0:Y:S01]  /*2ff0*/  MUFU.RCP64H R29, R23 ;  /* 0x00000017001d7308 */ /* 0x000e220000001800 */
[----:B------:R-:W-:-:S03]  /*3000*/  ISETP.GE.U32.AND P2, PT, R39, R42, PT ;  /* 0x0000002a2700720c */ /* 0x000fc60003f46070 */
[----:B------:R-:W-:Y:S02]  /*3010*/  @!P3 LOP3.LUT R32, R25, 0x7ff00000, RZ, 0xc0, !PT ;  /* 0x7ff000001920b812 */ /* 0x000fe400078ec0ff */
[----:B------:R-:W-:Y:S02]  /*3020*/  @!P0 LOP3.LUT R42, R23, 0x7ff00000, RZ, 0xc0, !PT ;  /* 0x7ff00000172a8812 */ /* 0x000fe400078ec0ff */
[----:B------:R-:W-:-:S04]  /*3030*/  @!P3 ISETP.GE.U32.AND P4, PT, R39, R32, PT ;  /* 0x000000202700b20c */ /* 0x000fc80003f86070 */
[----:B------:R-:W-:-:S04]  /*3040*/  @!P3 SEL R33, R40, 0x63400000, !P4 ;  /* 0x634000002821b807 */ /* 0x000fc80006000000 */
[----:B------:R-:W-:Y:S01]  /*3050*/  @!P3 LOP3.LUT R34, R33, 0x80000000, R27, 0xf8, !PT ;  /* 0x800000002122b812 */ /* 0x000fe200078ef81b */
[----:B0-----:R-:W-:-:S03]  /*3060*/  DFMA R30, R28, -R22, 1 ;  /* 0x3ff000001c1e742b */ /* 0x001fc60000000816 */
[----:B------:R-:W-:Y:S02]  /*3070*/  @!P3 LOP3.LUT R35, R34, 0x100000, RZ, 0xfc, !PT ;  /* 0x001000002223b812 */ /* 0x000fe400078efcff */
[----:B------:R-:W-:-:S03]  /*3080*/  @!P3 MOV R34, RZ ;  /* 0x000000ff0022b202 */ /* 0x000fc60000000f00 */
[----:B------:R-:W-:-:S08]  /*3090*/  DFMA R30, R30, R30, R30 ;  /* 0x0000001e1e1e722b */ /* 0x000fd0000000001e */
[----:B------:R-:W-:Y:S01]  /*30a0*/  DFMA R30, R28, R30, R28 ;  /* 0x0000001e1c1e722b */ /* 0x000fe2000000001c */
[----:B------:R-:W-:Y:S02]  /*30b0*/  SEL R29, R40, 0x63400000, !P2 ;  /* 0x63400000281d7807 */ /* 0x000fe40005000000 */
[----:B------:R-:W-:Y:S02]  /*30c0*/  MOV R28, R26 ;  /* 0x0000001a001c7202 */ /* 0x000fe40000000f00 */
[----:B------:R-:W-:-:S03]  /*30d0*/  LOP3.LUT R29, R29, 0x800fffff, R27, 0xf8, !PT ;  /* 0x800fffff1d1d7812 */ /* 0x000fc600078ef81b */
[----:B------:R-:W-:-:S03]  /*30e0*/  DFMA R32, R30, -R22, 1 ;  /* 0x3ff000001e20742b */ /* 0x000fc60000000816 */
[----:B------:R-:W-:-:S05]  /*30f0*/  @!P3 DFMA R28, R28, 2, -R34 ;  /* 0x400000001c1cb82b */ /* 0x000fca0000000822 */
[----:B------:R-:W-:-:S08]  /*3100*/  DFMA R30, R30, R32, R30 ;  /* 0x000000201e1e722b */ /* 0x000fd0000000001e */
[----:B------:R-:W-:-:S08]  /*3110*/  DMUL R32, R30, R28 ;  /* 0x0000001c1e207228 */ /* 0x000fd00000000000 */
[----:B------:R-:W-:-:S08]  /*3120*/  DFMA R34, R32, -R22, R28 ;  /* 0x800000162022722b */ /* 0x000fd0000000001c */
[----:B------:R-:W-:Y:S01]  /*3130*/  DFMA R34, R30, R34, R32 ;  /* 0x000000221e22722b */ /* 0x000fe20000000020 */
[----:B------:R-:W-:Y:S02]  /*3140*/  MOV R33, R39 ;  /* 0x0000002700217202 */ /* 0x000fe40000000f00 */
[----:B------:R-:W-:Y:S02]  /*3150*/  @!P3 LOP3.LUT R33, R29, 0x7ff00000, RZ, 0xc0, !PT ;  /* 0x7ff000001d21b812 */ /* 0x000fe400078ec0ff */
[----:B------:R-:W-:Y:S02]  /*3160*/  IADD3 R31, PT, PT, R42, -0x1, RZ ;  /* 0xffffffff2a1f7810 */ /* 0x000fe40007ffe0ff */
[----:B------:R-:W-:-:S04]  /*3170*/  IADD3 R30, PT, PT, R33, -0x1, RZ ;  /* 0xffffffff211e7810 */ /* 0x000fc80007ffe0ff */
[----:B------:R-:W-:-:S04]  /*3180*/  ISETP.GT.U32.AND P0, PT, R30, 0x7feffffe, PT ;  /* 0x7feffffe1e00780c */ /* 0x000fc80003f04070 */
[----:B------:R-:W-:-:S13]  /*3190*/  ISETP.GT.U32.OR P0, PT, R31, 0x7feffffe, P0 ;  /* 0x7feffffe1f00780c */ /* 0x000fda0000704470 */
[----:B------:R-:W-:Y:S05]  /*31a0*/  @P0 BRA `(.L_x_30) ;  /* 0x00000000006c0947 */ /* 0x000fea0003800000 */
[----:B------:R-:W-:-:S04]  /*31b0*/  LOP3.LUT R30, R25, 0x7ff00000, RZ, 0xc0, !PT ;  /* 0x7ff00000191e7812 */ /* 0x000fc800078ec0ff */
[CC--:B------:R-:W-:Y:S02]  /*31c0*/  VIADDMNMX R26, R39.reuse, -R30.reuse, 0xb9600000, !PT ;  /* 0xb9600000271a7446 */ /* 0x0c0fe4000780091e */
[----:B------:R-:W-:Y:S02]  /*31d0*/  ISETP.GE.U32.AND P0, PT, R39, R30, PT ;  /* 0x0000001e2700720c */ /* 0x000fe40003f06070 */
[----:B------:R-:W-:Y:S02]  /*31e0*/  VIMNMX R26, PT, PT, R26, 0x46a00000, PT ;  /* 0x46a000001a1a7848 */ /* 0x000fe40003fe0100 */
[----:B------:R-:W-:-:S04]  /*31f0*/  SEL R27, R40, 0x63400000, !P0 ;  /* 0x63400000281b7807 */ /* 0x000fc80004000000 */
[----:B------:R-:W-:Y:S02]  /*3200*/  IADD3 R32, PT, PT, -R27, R26, RZ ;  /* 0x0000001a1b207210 */ /* 0x000fe40007ffe1ff */
[----:B------:R-:W-:Y:S02]  /*3210*/  MOV R26, RZ ;  /* 0x000000ff001a7202 */ /* 0x000fe40000000f00 */
[----:B------:R-:W-:-:S06]  /*3220*/  IADD3 R27, PT, PT, R32, 0x7fe00000, RZ ;  /* 0x7fe00000201b7810 */ /* 0x000fcc0007ffe0ff */
[----:B------:R-:W-:-:S10]  /*3230*/  DMUL R30, R34, R26 ;  /* 0x0000001a221e7228 */ /* 0x000fd40000000000 */
[----:B------:R-:W-:-:S13]  /*3240*/  FSETP.GTU.AND P0, PT, |R31|, 1.469367938527859385e-39, PT ;  /* 0x001000001f00780b */ /* 0x000fda0003f0c200 */
[----:B------:R-:W-:Y:S05]  /*3250*/  @P0 BRA `(.L_x_31) ;  /* 0x0000000000940947 */ /* 0x000fea0003800000 */
[----:B------:R-:W-:Y:S01]  /*3260*/  DFMA R22, R34, -R22, R28 ;  /* 0x800000162216722b */ /* 0x000fe2000000001c */
[----:B------:R-:W-:-:S09]  /*3270*/  MOV R26, RZ ;  /* 0x000000ff001a7202 */ /* 0x000fd20000000f00 */
[C---:B------:R-:W-:Y:S02]  /*3280*/  FSETP.NEU.AND P0, PT, R23.reuse, RZ, PT ;  /* 0x000000ff1700720b */ /* 0x040fe40003f0d000 */
[----:B------:R-:W-:-:S04]  /*3290*/  LOP3.LUT R25, R23, 0x80000000, R25, 0x48, !PT ;  /* 0x8000000017197812 */ /* 0x000fc800078e4819 */
[----:B------:R-:W-:-:S07]  /*32a0*/  LOP3.LUT R27, R25, R27, RZ, 0xfc, !PT ;  /* 0x0000001b191b7212 */ /* 0x000fce00078efcff */
[----:B------:R-:W-:Y:S05]  /*32b0*/  @!P0 BRA `(.L_x_31) ;  /* 0x00000000007c8947 */ /* 0x000fea0003800000 */
[----:B------:R-:W-:Y:S01]  /*32c0*/  IADD3 R23, PT, PT, -R32, RZ, RZ ;  /* 0x000000ff20177210 */ /* 0x000fe20007ffe1ff */
[----:B------:R-:W-:Y:S01]  /*32d0*/  DMUL.RP R26, R34, R26 ;  /* 0x0000001a221a7228 */ /* 0x000fe20000008000 */
[----:B------:R-:W-:-:S06]  /*32e0*/  MOV R22, RZ ;  /* 0x000000ff00167202 */ /* 0x000fcc0000000f00 */
[----:B------:R-:W-:-:S03]  /*32f0*/  DFMA R22, R30, -R22, R34 ;  /* 0x800000161e16722b */ /* 0x000fc60000000022 */
[----:B------:R-:W-:-:S03]  /*3300*/  LOP3.LUT R25, R27, R25, RZ, 0x3c, !PT ;  /* 0x000000191b197212 */ /* 0x000fc600078e3cff */
[----:B------:R-:W-:-:S04]  /*3310*/  IADD3 R22, PT, PT, -R32, -0x43300000, RZ ;  /* 0xbcd0000020167810 */ /* 0x000fc80007ffe1ff */
[----:B------:R-:W-:-:S04]  /*3320*/  FSETP.NEU.AND P0, PT, |R23|, R22, PT ;  /* 0x000000161700720b */ /* 0x000fc80003f0d200 */
[----:B------:R-:W-:Y:S02]  /*3330*/  FSEL R30, R26, R30, !P0 ;  /* 0x0000001e1a1e7208 */ /* 0x000fe40004000000 */
[----:B------:R-:W-:Y:S01]  /*3340*/  FSEL R31, R25, R31, !P0 ;  /* 0x0000001f191f7208 */ /* 0x000fe20004000000 */
[----:B------:R-:W-:Y:S06]  /*3350*/  BRA `(.L_x_31) ;  /* 0x0000000000547947 */ /* 0x000fec0003800000 */
.L_x_30:
[----:B------:R-:W-:-:S14]  /*3360*/  DSETP.NAN.AND P0, PT, R26, R26, PT ;  /* 0x0000001a1a00722a */ /* 0x000fdc0003f08000 */
[----:B------:R-:W-:Y:S05]  /*3370*/  @P0 BRA `(.L_x_32) ;  /* 0x0000000000440947 */ /* 0x000fea0003800000 */
[----:B------:R-:W-:-:S14]  /*3380*/  DSETP.NAN.AND P0, PT, R24, R24, PT ;  /* 0x000000181800722a */ /* 0x000fdc0003f08000 */
[----:B------:R-:W-:Y:S05]  /*3390*/  @P0 BRA `(.L_x_33) ;  /* 0x0000000000300947 */ /* 0x000fea0003800000 */
[----:B------:R-:W-:Y:S02]  /*33a0*/  ISETP.NE.AND P0, PT, R33, R42, PT ;  /* 0x0000002a2100720c */ /* 0x000fe40003f05270 */
[----:B------:R-:W-:Y:S02]  /*33b0*/  MOV R30, 0x0 ;  /* 0x00000000001e7802 */ /* 0x000fe40000000f00 */
[----:B------:R-:W-:-:S09]  /*33c0*/  MOV R31, 0xfff80000 ;  /* 0xfff80000001f7802 */ /* 0x000fd20000000f00 */
[----:B------:R-:W-:Y:S05]  /*33d0*/  @!P0 BRA `(.L_x_31) ;  /* 0x0000000000348947 */ /* 0x000fea0003800000 */
[----:B------:R-:W-:Y:S02]  /*33e0*/  ISETP.NE.AND P0, PT, R33, 0x7ff00000, PT ;  /* 0x7ff000002100780c */ /* 0x000fe40003f05270 */
[----:B------:R-:W-:Y:S02]  /*33f0*/  LOP3.LUT R31, R27, 0x80000000, R25, 0x48, !PT ;  /* 0x800000001b1f7812 */ /* 0x000fe400078e4819 */
[----:B------:R-:W-:-:S13]  /*3400*/  ISETP.EQ.OR P0, PT, R42, RZ, !P0 ;  /* 0x000000ff2a00720c */ /* 0x000fda0004702670 */
[----:B------:R-:W-:Y:S02]  /*3410*/  @P0 LOP3.LUT R22, R31, 0x7ff00000, RZ, 0xfc, !PT ;  /* 0x7ff000001f160812 */ /* 0x000fe400078efcff */
[----:B------:R-:W-:Y:S02]  /*3420*/  @!P0 MOV R30, RZ ;  /* 0x000000ff001e8202 */ /* 0x000fe40000000f00 */
[----:B------:R-:W-:Y:S02]  /*3430*/  @P0 MOV R30, RZ ;  /* 0x000000ff001e0202 */ /* 0x000fe40000000f00 */
[----:B------:R-:W-:Y:S01]  /*3440*/  @P0 MOV R31, R22 ;  /* 0x00000016001f0202 */ /* 0x000fe20000000f00 */
[----:B------:R-:W-:Y:S06]  /*3450*/  BRA `(.L_x_31) ;  /* 0x0000000000147947 */ /* 0x000fec0003800000 */
.L_x_33:
[----:B------:R-:W-:Y:S02]  /*3460*/  LOP3.LUT R31, R25, 0x80000, RZ, 0xfc, !PT ;  /* 0x00080000191f7812 */ /* 0x000fe400078efcff */
[----:B------:R-:W-:Y:S01]  /*3470*/  MOV R30, R24 ;  /* 0x00000018001e7202 */ /* 0x000fe20000000f00 */
[----:B------:R-:W-:Y:S06]  /*3480*/  BRA `(.L_x_31) ;  /* 0x0000000000087947 */ /* 0x000fec0003800000 */
.L_x_32:
[----:B------:R-:W-:Y:S02]  /*3490*/  LOP3.LUT R31, R27, 0x80000, RZ, 0xfc, !PT ;  /* 0x000800001b1f7812 */ /* 0x000fe400078efcff */
[----:B------:R-:W-:-:S07]  /*34a0*/  MOV R30, R26 ;  /* 0x0000001a001e7202 */ /* 0x000fce0000000f00 */
.L_x_31:
[----:B------:R-:W-:Y:S05]  /*34b0*/  BSYNC.RECONVERGENT B1 ;  /* 0x0000000000017941 */ /* 0x000fea0003800200 */
.L_x_29:
[----:B------:R-:W-:Y:S01]  /*34c0*/  HFMA2 R23, -RZ, RZ, 0, 0 ;  /* 0x00000000ff177431 */ /* 0x000fe200000001ff */
[----:B------:R-:W-:-:S04]  /*34d0*/  MOV R22, R0 ;  /* 0x0000000000167202 */ /* 0x000fc80000000f00 */
[----:B------:R-:W-:Y:S05]  /*34e0*/  RET.REL.NODEC R22 `(_Z10SlipKernelPdS_S_S_S_S_S_S_iddd) ;  /* 0xffffffc816c47950 */ /* 0x000fea0003c3ffff */
        .weak           $__internal_2_$__cuda_sm20_sqrt_rn_f32_slowpath
        .type           $__internal_2_$__cuda_sm20_sqrt_rn_f32_slowpath,@function
        .size           $__internal_2_$__cuda_sm20_sqrt_rn_f32_slowpath,(.L_x_38 - $__internal_2_$__cuda_sm20_sqrt_rn_f32_slowpath)
$__internal_2_$__cuda_sm20_sqrt_rn_f32_slowpath:
[----:B------:R-:W-:-:S13]  /*34f0*/  LOP3.LUT P0, RZ, R0, 0x7fffffff, RZ, 0xc0, !PT ;  /* 0x7fffffff00ff7812 */ /* 0x000fda000780c0ff */
[----:B------:R-:W-:Y:S01]  /*3500*/  @!P0 MOV R14, R0 ;  /* 0x00000000000e8202 */ /* 0x000fe20000000f00 */
[----:B------:R-:W-:Y:S06]  /*3510*/  @!P0 BRA `(.L_x_34) ;  /* 0x0000000000408947 */ /* 0x000fec0003800000 */
[----:B------:R-:W-:-:S13]  /*3520*/  FSETP.GEU.FTZ.AND P0, PT, R0, RZ, PT ;  /* 0x000000ff0000720b */ /* 0x000fda0003f1e000 */
[----:B------:R-:W-:Y:S01]  /*3530*/  @!P0 MOV R14, 0x7fffffff ;  /* 0x7fffffff000e8802 */ /* 0x000fe20000000f00 */
[----:B------:R-:W-:Y:S06]  /*3540*/  @!P0 BRA `(.L_x_34) ;  /* 0x0000000000348947 */ /* 0x000fec0003800000 */
[----:B------:R-:W-:-:S13]  /*3550*/  FSETP.GTU.FTZ.AND P0, PT, |R0|, +INF , PT ;  /* 0x7f8000000000780b */ /* 0x000fda0003f1c200 */
[----:B------:R-:W-:Y:S01]  /*3560*/  @P0 FADD.FTZ R14, R0, 1 ;  /* 0x3f800000000e0421 */ /* 0x000fe20000010000 */
[----:B------:R-:W-:Y:S06]  /*3570*/  @P0 BRA `(.L_x_34) ;  /* 0x0000000000280947 */ /* 0x000fec0003800000 */
[----:B------:R-:W-:-:S13]  /*3580*/  FSETP.NEU.FTZ.AND P0, PT, |R0|, +INF , PT ;  /* 0x7f8000000000780b */ /* 0x000fda0003f1d200 */
[----:B------:R-:W-:-:S04]  /*3590*/  @P0 FFMA R15, R0, 1.84467440737095516160e+19, RZ ;  /* 0x5f800000000f0823 */ /* 0x000fc800000000ff */
[----:B------:R-:W0:Y:S02]  /*35a0*/  @P0 MUFU.RSQ R14, R15 ;  /* 0x0000000f000e0308 */ /* 0x000e240000001400 */
[----:B0-----:R-:W-:Y:S01]  /*35b0*/  @P0 FMUL.FTZ R16, R15, R14 ;  /* 0x0000000e0f100220 */ /* 0x001fe20000410000 */
[----:B------:R-:W-:Y:S01]  /*35c0*/  @P0 FMUL.FTZ R18, R14, 0.5 ;  /* 0x3f0000000e120820 */ /* 0x000fe20000410000 */
[----:B------:R-:W-:Y:S02]  /*35d0*/  @!P0 MOV R14, R0 ;  /* 0x00000000000e8202 */ /* 0x000fe40000000f00 */
[----:B------:R-:W-:-:S04]  /*35e0*/  @P0 FADD.FTZ R17, -R16, -RZ ;  /* 0x800000ff10110221 */ /* 0x000fc80000010100 */
[----:B------:R-:W-:-:S04]  /*35f0*/  @P0 FFMA R17, R16, R17, R15 ;  /* 0x0000001110110223 */ /* 0x000fc8000000000f */
[----:B------:R-:W-:-:S04]  /*3600*/  @P0 FFMA R17, R17, R18, R16 ;  /* 0x0000001211110223 */ /* 0x000fc80000000010 */
[----:B------:R-:W-:-:S07]  /*3610*/  @P0 FMUL.FTZ R14, R17, 2.3283064365386962891e-10 ;  /* 0x2f800000110e0820 */ /* 0x000fce0000410000 */
.L_x_34:
[----:B------:R-:W-:Y:S01]  /*3620*/  HFMA2 R15, -RZ, RZ, 0, 0 ;  /* 0x00000000ff0f7431 */ /* 0x000fe200000001ff */
[----:B------:R-:W-:Y:S02]  /*3630*/  MOV R0, R14 ;  /* 0x0000000e00007202 */ /* 0x000fe40000000f00 */
[----:B------:R-:W-:-:S04]  /*3640*/  MOV R14, R19 ;  /* 0x00000013000e7202 */ /* 0x000fc80000000f00 */
[----:B------:R-:W-:Y:S05]  /*3650*/  RET.REL.NODEC R14 `(_Z10SlipKernelPdS_S_S_S_S_S_S_iddd) ;  /* 0xffffffc80e687950 */ /* 0x000fea0003c3ffff */
.L_x_35:
[----:B------:R-:W-:-:S00]  /*3660*/  BRA `(.L_x_35) ;  /* 0xfffffffc00fc7947 */ /* 0x000fc0000383ffff */
[----:B------:R-:W-:-:S00]  /*3670*/  NOP ;  /* 0x0000000000007918 */ /* 0x000fc00000000000 */
        /* <DEDUP_REMOVED lines=8> */
.L_x_38:


//--------------------- .nv.shared._Z10SlipKernelPdS_S_S_S_S_S_S_iddd --------------------------
	.section	.nv.shared._Z10SlipKernelPdS_S_S_S_S_S_S_iddd,"aw",@nobits
	.sectionflags	@""
	.align	8
.nv.shared._Z10SlipKernelPdS_S_S_S_S_S_S_iddd:
	.zero		5120


//--------------------- .nv.shared.reserved.0     --------------------------
	.section	.nv.shared.reserved.0,"aw",@nobits
	.weak		__nv_reservedSMEM_offset_0_alias
	.size		__nv_reservedSMEM_offset_0_alias, 0, 64
	.other		__nv_reservedSMEM_offset_0_alias,@"STO_CUDA_RESERVED_SHARED STV_DEFAULT"
__nv_reservedSMEM_offset_0_alias:
	.zero		0
	.zero		64


//--------------------- .nv.constant0._Z10SlipKernelPdS_S_S_S_S_S_S_iddd --------------------------
	.section	.nv.constant0._Z10SlipKernelPdS_S_S_S_S_S_S_iddd,"a",@progbits
	.sectionflags	@""
	.align	4
.nv.constant0._Z10SlipKernelPdS_S_S_S_S_S_S_iddd:
	.zero		992


//--------------------- SYMBOLS --------------------------

	.type		.nv.reservedSmem.offset0,@object
	.size		.nv.reservedSmem.offset0,0x4
	.type		.nv.reservedSmem.cap,@object
	.size		.nv.reservedSmem.cap,0x4
